//
// Generated by NVIDIA NVVM Compiler
//
// Compiler Build ID: CL-36424714
// Cuda compilation tools, release 13.0, V13.0.88
// Based on NVVM 20.0.0
//

.version 9.0
.target sm_100
.address_size 64

	// .globl	_Z6expGPUPfS_S_mm

.visible .entry _Z6expGPUPfS_S_mm(
	.param .u64 .ptr .align 1 _Z6expGPUPfS_S_mm_param_0,
	.param .u64 .ptr .align 1 _Z6expGPUPfS_S_mm_param_1,
	.param .u64 .ptr .align 1 _Z6expGPUPfS_S_mm_param_2,
	.param .u64 _Z6expGPUPfS_S_mm_param_3,
	.param .u64 _Z6expGPUPfS_S_mm_param_4
)
{
	.reg .pred 	%p<3>;
	.reg .b32 	%r<10>;
	.reg .b32 	%f<17>;
	.reg .b64 	%rd<22>;

	ld.param.u64 	%rd5, [_Z6expGPUPfS_S_mm_param_0];
	ld.param.u64 	%rd6, [_Z6expGPUPfS_S_mm_param_1];
	ld.param.u64 	%rd7, [_Z6expGPUPfS_S_mm_param_2];
	ld.param.u64 	%rd9, [_Z6expGPUPfS_S_mm_param_3];
	ld.param.u64 	%rd8, [_Z6expGPUPfS_S_mm_param_4];
	mov.u32 	%r1, %ntid.x;
	mov.u32 	%r2, %ctaid.x;
	mov.u32 	%r3, %tid.x;
	mad.lo.s32 	%r4, %r1, %r2, %r3;
	cvt.s64.s32 	%rd1, %r4;
	setp.le.u64 	%p1, %rd9, %rd1;
	@%p1 bra 	$L__BB0_5;
	cvta.to.global.u64 	%rd10, %rd5;
	shl.b64 	%rd11, %rd1, 2;
	add.s64 	%rd12, %rd10, %rd11;
	ld.global.f32 	%f1, [%rd12];
	or.b64  	%rd13, %rd1, %rd8;
	and.b64  	%rd14, %rd13, -4294967296;
	setp.ne.s64 	%p2, %rd14, 0;
	@%p2 bra 	$L__BB0_3;
	cvt.u32.u64 	%r5, %rd8;
	cvt.u32.u64 	%r6, %rd1;
	rem.u32 	%r7, %r6, %r5;
	cvt.u64.u32 	%rd21, %r7;
	bra.uni 	$L__BB0_4;
$L__BB0_3:
	rem.u64 	%rd21, %rd1, %rd8;
$L__BB0_4:
	cvta.to.global.u64 	%rd15, %rd6;
	shl.b64 	%rd16, %rd21, 2;
	add.s64 	%rd17, %rd15, %rd16;
	ld.global.f32 	%f2, [%rd17];
	neg.f32 	%f3, %f1;
	sub.f32 	%f4, %f3, %f2;
	fma.rn.f32 	%f5, %f4, 0f3BBB989D, 0f3F000000;
	cvt.sat.f32.f32 	%f6, %f5;
	mov.f32 	%f7, 0f4B400001;
	mov.f32 	%f8, 0f437C0000;
	fma.rm.f32 	%f9, %f6, %f8, %f7;
	add.f32 	%f10, %f9, 0fCB40007F;
	neg.f32 	%f11, %f10;
	fma.rn.f32 	%f12, %f4, 0f3FB8AA3B, %f11;
	fma.rn.f32 	%f13, %f4, 0f32A57060, %f12;
	mov.b32 	%r8, %f9;
	shl.b32 	%r9, %r8, 23;
	mov.b32 	%f14, %r9;
	ex2.approx.ftz.f32 	%f15, %f13;
	mul.f32 	%f16, %f15, %f14;
	cvta.to.global.u64 	%rd18, %rd7;
	add.s64 	%rd20, %rd18, %rd11;
	st.global.f32 	[%rd20], %f16;
$L__BB0_5:
	ret;

}
	// .globl	_Z9process2DPfS_S_S_ii
.visible .entry _Z9process2DPfS_S_S_ii(
	.param .u64 .ptr .align 1 _Z9process2DPfS_S_S_ii_param_0,
	.param .u64 .ptr .align 1 _Z9process2DPfS_S_S_ii_param_1,
	.param .u64 .ptr .align 1 _Z9process2DPfS_S_S_ii_param_2,
	.param .u64 .ptr .align 1 _Z9process2DPfS_S_S_ii_param_3,
	.param .u32 _Z9process2DPfS_S_S_ii_param_4,
	.param .u32 _Z9process2DPfS_S_S_ii_param_5
)
{
	.reg .pred 	%p<4>;
	.reg .b32 	%r<12>;
	.reg .b32 	%f<7>;
	.reg .b64 	%rd<15>;

	ld.param.u64 	%rd1, [_Z9process2DPfS_S_S_ii_param_0];
	ld.param.u64 	%rd2, [_Z9process2DPfS_S_S_ii_param_1];
	ld.param.u64 	%rd3, [_Z9process2DPfS_S_S_ii_param_2];
	ld.param.u64 	%rd4, [_Z9process2DPfS_S_S_ii_param_3];
	ld.param.u32 	%r4, [_Z9process2DPfS_S_S_ii_param_4];
	ld.param.u32 	%r3, [_Z9process2DPfS_S_S_ii_param_5];
	mov.u32 	%r5, %ctaid.y;
	mov.u32 	%r6, %ntid.y;
	mov.u32 	%r7, %tid.y;
	mad.lo.s32 	%r1, %r5, %r6, %r7;
	mov.u32 	%r8, %ctaid.x;
	mov.u32 	%r9, %ntid.x;
	mov.u32 	%r10, %tid.x;
	mad.lo.s32 	%r2, %r8, %r9, %r10;
	setp.ge.s32 	%p1, %r1, %r4;
	setp.ge.s32 	%p2, %r2, %r3;
	or.pred  	%p3, %p1, %p2;
	@%p3 bra 	$L__BB1_2;
	cvta.to.global.u64 	%rd5, %rd1;
	cvta.to.global.u64 	%rd6, %rd2;
	cvta.to.global.u64 	%rd7, %rd3;
	cvta.to.global.u64 	%rd8, %rd4;
	mad.lo.s32 	%r11, %r3, %r1, %r2;
	mul.wide.u32 	%rd9, %r1, 4;
	add.s64 	%rd10, %rd5, %rd9;
	ld.global.f32 	%f1, [%rd10];
	mul.wide.s32 	%rd11, %r11, 4;
	add.s64 	%rd12, %rd6, %rd11;
	ld.global.f32 	%f2, [%rd12];
	add.f32 	%f3, %f1, %f2;
	add.s64 	%rd13, %rd7, %rd11;
	ld.global.f32 	%f4, [%rd13];
	fma.rn.f32 	%f5, %f1, %f4, 0f3F800000;
	div.rn.f32 	%f6, %f3, %f5;
	add.s64 	%rd14, %rd8, %rd11;
	st.global.f32 	[%rd14], %f6;
$L__BB1_2:
	ret;

}
	// .globl	_Z11elementWisePfS_m
.visible .entry _Z11elementWisePfS_m(
	.param .u64 .ptr .align 1 _Z11elementWisePfS_m_param_0,
	.param .u64 .ptr .align 1 _Z11elementWisePfS_m_param_1,
	.param .u64 _Z11elementWisePfS_m_param_2
)
{
	.reg .pred 	%p<2>;
	.reg .b32 	%r<5>;
	.reg .b32 	%f<4>;
	.reg .b64 	%rd<10>;

	ld.param.u64 	%rd2, [_Z11elementWisePfS_m_param_0];
	ld.param.u64 	%rd3, [_Z11elementWisePfS_m_param_1];
	ld.param.u64 	%rd4, [_Z11elementWisePfS_m_param_2];
	mov.u32 	%r1, %ntid.x;
	mov.u32 	%r2, %ctaid.x;
	mov.u32 	%r3, %tid.x;
	mad.lo.s32 	%r4, %r1, %r2, %r3;
	cvt.s64.s32 	%rd1, %r4;
	setp.le.u64 	%p1, %rd4, %rd1;
	@%p1 bra 	$L__BB2_2;
	cvta.to.global.u64 	%rd5, %rd2;
	cvta.to.global.u64 	%rd6, %rd3;
	shl.b64 	%rd7, %rd1, 2;
	add.s64 	%rd8, %rd5, %rd7;
	ld.global.f32 	%f1, [%rd8];
	add.s64 	%rd9, %rd6, %rd7;
	ld.global.f32 	%f2, [%rd9];
	mul.f32 	%f3, %f1, %f2;
	st.global.f32 	[%rd8], %f3;
$L__BB2_2:
	ret;

}
	// .globl	_Z14elementWiseSubPfm
.visible .entry _Z14elementWiseSubPfm(
	.param .u64 .ptr .align 1 _Z14elementWiseSubPfm_param_0,
	.param .u64 _Z14elementWiseSubPfm_param_1
)
{
	.reg .pred 	%p<2>;
	.reg .b32 	%r<5>;
	.reg .b32 	%f<3>;
	.reg .b64 	%rd<7>;

	ld.param.u64 	%rd2, [_Z14elementWiseSubPfm_param_0];
	ld.param.u64 	%rd3, [_Z14elementWiseSubPfm_param_1];
	mov.u32 	%r1, %ntid.x;
	mov.u32 	%r2, %ctaid.x;
	mov.u32 	%r3, %tid.x;
	mad.lo.s32 	%r4, %r1, %r2, %r3;
	cvt.s64.s32 	%rd1, %r4;
	setp.le.u64 	%p1, %rd3, %rd1;
	@%p1 bra 	$L__BB3_2;
	cvta.to.global.u64 	%rd4, %rd2;
	shl.b64 	%rd5, %rd1, 2;
	add.s64 	%rd6, %rd4, %rd5;
	ld.global.f32 	%f1, [%rd6];
	add.f32 	%f2, %f1, 0fBF800000;
	st.global.f32 	[%rd6], %f2;
$L__BB3_2:
	ret;

}
	// .globl	_Z7final1DPfS_m
.visible .entry _Z7final1DPfS_m(
	.param .u64 .ptr .align 1 _Z7final1DPfS_m_param_0,
	.param .u64 .ptr .align 1 _Z7final1DPfS_m_param_1,
	.param .u64 _Z7final1DPfS_m_param_2
)
{
	.reg .pred 	%p<2>;
	.reg .b32 	%r<5>;
	.reg .b32 	%f<4>;
	.reg .b64 	%rd<10>;

	ld.param.u64 	%rd2, [_Z7final1DPfS_m_param_0];
	ld.param.u64 	%rd3, [_Z7final1DPfS_m_param_1];
	ld.param.u64 	%rd4, [_Z7final1DPfS_m_param_2];
	mov.u32 	%r1, %ntid.x;
	mov.u32 	%r2, %ctaid.x;
	mov.u32 	%r3, %tid.x;
	mad.lo.s32 	%r4, %r1, %r2, %r3;
	cvt.s64.s32 	%rd1, %r4;
	setp.le.u64 	%p1, %rd4, %rd1;
	@%p1 bra 	$L__BB4_2;
	cvta.to.global.u64 	%rd5, %rd2;
	cvta.to.global.u64 	%rd6, %rd3;
	shl.b64 	%rd7, %rd1, 2;
	add.s64 	%rd8, %rd5, %rd7;
	ld.global.f32 	%f1, [%rd8];
	add.s64 	%rd9, %rd6, %rd7;
	ld.global.f32 	%f2, [%rd9];
	add.f32 	%f3, %f1, %f2;
	st.global.f32 	[%rd8], %f3;
$L__BB4_2:
	ret;

}
	// .globl	_Z17compute_row_meansPKfPfii
.visible .entry _Z17compute_row_meansPKfPfii(
	.param .u64 .ptr .align 1 _Z17compute_row_meansPKfPfii_param_0,
	.param .u64 .ptr .align 1 _Z17compute_row_meansPKfPfii_param_1,
	.param .u32 _Z17compute_row_meansPKfPfii_param_2,
	.param .u32 _Z17compute_row_meansPKfPfii_param_3
)
{
	.reg .pred 	%p<11>;
	.reg .b32 	%r<38>;
	.reg .b32 	%f<31>;
	.reg .b64 	%rd<16>;
	.reg .b64 	%fd<85>;

	ld.param.u64 	%rd4, [_Z17compute_row_meansPKfPfii_param_0];
	ld.param.u64 	%rd3, [_Z17compute_row_meansPKfPfii_param_1];
	ld.param.u32 	%r24, [_Z17compute_row_meansPKfPfii_param_2];
	ld.param.u32 	%r23, [_Z17compute_row_meansPKfPfii_param_3];
	cvta.to.global.u64 	%rd1, %rd4;
	mov.u32 	%r25, %ctaid.x;
	mov.u32 	%r26, %ntid.x;
	mov.u32 	%r27, %tid.x;
	mad.lo.s32 	%r1, %r25, %r26, %r27;
	setp.ge.s32 	%p1, %r1, %r24;
	@%p1 bra 	$L__BB5_15;
	setp.lt.s32 	%p2, %r23, 1;
	mov.f64 	%fd84, 0d0000000000000000;
	@%p2 bra 	$L__BB5_14;
	mul.lo.s32 	%r2, %r23, %r1;
	and.b32  	%r3, %r23, 15;
	setp.lt.u32 	%p3, %r23, 16;
	mov.f64 	%fd84, 0d0000000000000000;
	mov.b32 	%r34, 0;
	@%p3 bra 	$L__BB5_5;
	and.b32  	%r34, %r23, 2147483632;
	neg.s32 	%r32, %r34;
	add.s64 	%rd2, %rd1, 32;
	mov.f64 	%fd84, 0d0000000000000000;
	mov.u32 	%r31, %r2;
$L__BB5_4:
	.pragma "nounroll";
	mul.wide.s32 	%rd5, %r31, 4;
	add.s64 	%rd6, %rd2, %rd5;
	ld.global.f32 	%f1, [%rd6+-32];
	cvt.f64.f32 	%fd18, %f1;
	add.f64 	%fd19, %fd84, %fd18;
	ld.global.f32 	%f2, [%rd6+-28];
	cvt.f64.f32 	%fd20, %f2;
	add.f64 	%fd21, %fd19, %fd20;
	ld.global.f32 	%f3, [%rd6+-24];
	cvt.f64.f32 	%fd22, %f3;
	add.f64 	%fd23, %fd21, %fd22;
	ld.global.f32 	%f4, [%rd6+-20];
	cvt.f64.f32 	%fd24, %f4;
	add.f64 	%fd25, %fd23, %fd24;
	ld.global.f32 	%f5, [%rd6+-16];
	cvt.f64.f32 	%fd26, %f5;
	add.f64 	%fd27, %fd25, %fd26;
	ld.global.f32 	%f6, [%rd6+-12];
	cvt.f64.f32 	%fd28, %f6;
	add.f64 	%fd29, %fd27, %fd28;
	ld.global.f32 	%f7, [%rd6+-8];
	cvt.f64.f32 	%fd30, %f7;
	add.f64 	%fd31, %fd29, %fd30;
	ld.global.f32 	%f8, [%rd6+-4];
	cvt.f64.f32 	%fd32, %f8;
	add.f64 	%fd33, %fd31, %fd32;
	ld.global.f32 	%f9, [%rd6];
	cvt.f64.f32 	%fd34, %f9;
	add.f64 	%fd35, %fd33, %fd34;
	ld.global.f32 	%f10, [%rd6+4];
	cvt.f64.f32 	%fd36, %f10;
	add.f64 	%fd37, %fd35, %fd36;
	ld.global.f32 	%f11, [%rd6+8];
	cvt.f64.f32 	%fd38, %f11;
	add.f64 	%fd39, %fd37, %fd38;
	ld.global.f32 	%f12, [%rd6+12];
	cvt.f64.f32 	%fd40, %f12;
	add.f64 	%fd41, %fd39, %fd40;
	ld.global.f32 	%f13, [%rd6+16];
	cvt.f64.f32 	%fd42, %f13;
	add.f64 	%fd43, %fd41, %fd42;
	ld.global.f32 	%f14, [%rd6+20];
	cvt.f64.f32 	%fd44, %f14;
	add.f64 	%fd45, %fd43, %fd44;
	ld.global.f32 	%f15, [%rd6+24];
	cvt.f64.f32 	%fd46, %f15;
	add.f64 	%fd47, %fd45, %fd46;
	ld.global.f32 	%f16, [%rd6+28];
	cvt.f64.f32 	%fd48, %f16;
	add.f64 	%fd84, %fd47, %fd48;
	add.s32 	%r32, %r32, 16;
	add.s32 	%r31, %r31, 16;
	setp.ne.s32 	%p4, %r32, 0;
	@%p4 bra 	$L__BB5_4;
$L__BB5_5:
	setp.eq.s32 	%p5, %r3, 0;
	@%p5 bra 	$L__BB5_14;
	and.b32  	%r11, %r23, 7;
	setp.lt.u32 	%p6, %r3, 8;
	@%p6 bra 	$L__BB5_8;
	add.s32 	%r29, %r34, %r2;
	mul.wide.s32 	%rd7, %r29, 4;
	add.s64 	%rd8, %rd1, %rd7;
	ld.global.f32 	%f17, [%rd8];
	cvt.f64.f32 	%fd50, %f17;
	add.f64 	%fd51, %fd84, %fd50;
	ld.global.f32 	%f18, [%rd8+4];
	cvt.f64.f32 	%fd52, %f18;
	add.f64 	%fd53, %fd51, %fd52;
	ld.global.f32 	%f19, [%rd8+8];
	cvt.f64.f32 	%fd54, %f19;
	add.f64 	%fd55, %fd53, %fd54;
	ld.global.f32 	%f20, [%rd8+12];
	cvt.f64.f32 	%fd56, %f20;
	add.f64 	%fd57, %fd55, %fd56;
	ld.global.f32 	%f21, [%rd8+16];
	cvt.f64.f32 	%fd58, %f21;
	add.f64 	%fd59, %fd57, %fd58;
	ld.global.f32 	%f22, [%rd8+20];
	cvt.f64.f32 	%fd60, %f22;
	add.f64 	%fd61, %fd59, %fd60;
	ld.global.f32 	%f23, [%rd8+24];
	cvt.f64.f32 	%fd62, %f23;
	add.f64 	%fd63, %fd61, %fd62;
	ld.global.f32 	%f24, [%rd8+28];
	cvt.f64.f32 	%fd64, %f24;
	add.f64 	%fd84, %fd63, %fd64;
	add.s32 	%r34, %r34, 8;
$L__BB5_8:
	setp.eq.s32 	%p7, %r11, 0;
	@%p7 bra 	$L__BB5_14;
	and.b32  	%r14, %r23, 3;
	setp.lt.u32 	%p8, %r11, 4;
	@%p8 bra 	$L__BB5_11;
	add.s32 	%r30, %r34, %r2;
	mul.wide.s32 	%rd9, %r30, 4;
	add.s64 	%rd10, %rd1, %rd9;
	ld.global.f32 	%f25, [%rd10];
	cvt.f64.f32 	%fd66, %f25;
	add.f64 	%fd67, %fd84, %fd66;
	ld.global.f32 	%f26, [%rd10+4];
	cvt.f64.f32 	%fd68, %f26;
	add.f64 	%fd69, %fd67, %fd68;
	ld.global.f32 	%f27, [%rd10+8];
	cvt.f64.f32 	%fd70, %f27;
	add.f64 	%fd71, %fd69, %fd70;
	ld.global.f32 	%f28, [%rd10+12];
	cvt.f64.f32 	%fd72, %f28;
	add.f64 	%fd84, %fd71, %fd72;
	add.s32 	%r34, %r34, 4;
$L__BB5_11:
	setp.eq.s32 	%p9, %r14, 0;
	@%p9 bra 	$L__BB5_14;
	add.s32 	%r37, %r34, %r2;
	neg.s32 	%r36, %r14;
$L__BB5_13:
	.pragma "nounroll";
	mul.wide.s32 	%rd11, %r37, 4;
	add.s64 	%rd12, %rd1, %rd11;
	ld.global.f32 	%f29, [%rd12];
	cvt.f64.f32 	%fd73, %f29;
	add.f64 	%fd84, %fd84, %fd73;
	add.s32 	%r37, %r37, 1;
	add.s32 	%r36, %r36, 1;
	setp.ne.s32 	%p10, %r36, 0;
	@%p10 bra 	$L__BB5_13;
$L__BB5_14:
	cvt.rn.f64.s32 	%fd74, %r23;
	div.rn.f64 	%fd75, %fd84, %fd74;
	cvt.rn.f32.f64 	%f30, %fd75;
	cvta.to.global.u64 	%rd13, %rd3;
	mul.wide.s32 	%rd14, %r1, 4;
	add.s64 	%rd15, %rd13, %rd14;
	st.global.f32 	[%rd15], %f30;
$L__BB5_15:
	ret;

}
	// .globl	_Z21compute_row_variancesPKfS0_Pfii
.visible .entry _Z21compute_row_variancesPKfS0_Pfii(
	.param .u64 .ptr .align 1 _Z21compute_row_variancesPKfS0_Pfii_param_0,
	.param .u64 .ptr .align 1 _Z21compute_row_variancesPKfS0_Pfii_param_1,
	.param .u64 .ptr .align 1 _Z21compute_row_variancesPKfS0_Pfii_param_2,
	.param .u32 _Z21compute_row_variancesPKfS0_Pfii_param_3,
	.param .u32 _Z21compute_row_variancesPKfS0_Pfii_param_4
)
{
	.reg .pred 	%p<11>;
	.reg .b32 	%r<39>;
	.reg .b32 	%f<32>;
	.reg .b64 	%rd<20>;
	.reg .b64 	%fd<115>;

	ld.param.u64 	%rd5, [_Z21compute_row_variancesPKfS0_Pfii_param_0];
	ld.param.u64 	%rd3, [_Z21compute_row_variancesPKfS0_Pfii_param_1];
	ld.param.u64 	%rd4, [_Z21compute_row_variancesPKfS0_Pfii_param_2];
	ld.param.u32 	%r24, [_Z21compute_row_variancesPKfS0_Pfii_param_3];
	ld.param.u32 	%r23, [_Z21compute_row_variancesPKfS0_Pfii_param_4];
	cvta.to.global.u64 	%rd1, %rd5;
	mov.u32 	%r25, %ctaid.x;
	mov.u32 	%r26, %ntid.x;
	mov.u32 	%r27, %tid.x;
	mad.lo.s32 	%r1, %r25, %r26, %r27;
	setp.ge.s32 	%p1, %r1, %r24;
	@%p1 bra 	$L__BB6_15;
	cvta.to.global.u64 	%rd6, %rd3;
	mul.wide.s32 	%rd7, %r1, 4;
	add.s64 	%rd8, %rd6, %rd7;
	ld.global.f32 	%f1, [%rd8];
	cvt.f64.f32 	%fd1, %f1;
	setp.lt.s32 	%p2, %r23, 1;
	mov.f64 	%fd114, 0d0000000000000000;
	@%p2 bra 	$L__BB6_14;
	mul.lo.s32 	%r2, %r23, %r1;
	and.b32  	%r3, %r23, 15;
	setp.lt.u32 	%p3, %r23, 16;
	mov.f64 	%fd114, 0d0000000000000000;
	mov.b32 	%r35, 0;
	@%p3 bra 	$L__BB6_5;
	and.b32  	%r35, %r23, 2147483632;
	neg.s32 	%r33, %r35;
	add.s64 	%rd2, %rd1, 32;
	mov.f64 	%fd114, 0d0000000000000000;
	mov.u32 	%r32, %r2;
$L__BB6_4:
	.pragma "nounroll";
	mul.wide.s32 	%rd9, %r32, 4;
	add.s64 	%rd10, %rd2, %rd9;
	ld.global.f32 	%f2, [%rd10+-32];
	cvt.f64.f32 	%fd19, %f2;
	sub.f64 	%fd20, %fd19, %fd1;
	fma.rn.f64 	%fd21, %fd20, %fd20, %fd114;
	ld.global.f32 	%f3, [%rd10+-28];
	cvt.f64.f32 	%fd22, %f3;
	sub.f64 	%fd23, %fd22, %fd1;
	fma.rn.f64 	%fd24, %fd23, %fd23, %fd21;
	ld.global.f32 	%f4, [%rd10+-24];
	cvt.f64.f32 	%fd25, %f4;
	sub.f64 	%fd26, %fd25, %fd1;
	fma.rn.f64 	%fd27, %fd26, %fd26, %fd24;
	ld.global.f32 	%f5, [%rd10+-20];
	cvt.f64.f32 	%fd28, %f5;
	sub.f64 	%fd29, %fd28, %fd1;
	fma.rn.f64 	%fd30, %fd29, %fd29, %fd27;
	ld.global.f32 	%f6, [%rd10+-16];
	cvt.f64.f32 	%fd31, %f6;
	sub.f64 	%fd32, %fd31, %fd1;
	fma.rn.f64 	%fd33, %fd32, %fd32, %fd30;
	ld.global.f32 	%f7, [%rd10+-12];
	cvt.f64.f32 	%fd34, %f7;
	sub.f64 	%fd35, %fd34, %fd1;
	fma.rn.f64 	%fd36, %fd35, %fd35, %fd33;
	ld.global.f32 	%f8, [%rd10+-8];
	cvt.f64.f32 	%fd37, %f8;
	sub.f64 	%fd38, %fd37, %fd1;
	fma.rn.f64 	%fd39, %fd38, %fd38, %fd36;
	ld.global.f32 	%f9, [%rd10+-4];
	cvt.f64.f32 	%fd40, %f9;
	sub.f64 	%fd41, %fd40, %fd1;
	fma.rn.f64 	%fd42, %fd41, %fd41, %fd39;
	ld.global.f32 	%f10, [%rd10];
	cvt.f64.f32 	%fd43, %f10;
	sub.f64 	%fd44, %fd43, %fd1;
	fma.rn.f64 	%fd45, %fd44, %fd44, %fd42;
	ld.global.f32 	%f11, [%rd10+4];
	cvt.f64.f32 	%fd46, %f11;
	sub.f64 	%fd47, %fd46, %fd1;
	fma.rn.f64 	%fd48, %fd47, %fd47, %fd45;
	ld.global.f32 	%f12, [%rd10+8];
	cvt.f64.f32 	%fd49, %f12;
	sub.f64 	%fd50, %fd49, %fd1;
	fma.rn.f64 	%fd51, %fd50, %fd50, %fd48;
	ld.global.f32 	%f13, [%rd10+12];
	cvt.f64.f32 	%fd52, %f13;
	sub.f64 	%fd53, %fd52, %fd1;
	fma.rn.f64 	%fd54, %fd53, %fd53, %fd51;
	ld.global.f32 	%f14, [%rd10+16];
	cvt.f64.f32 	%fd55, %f14;
	sub.f64 	%fd56, %fd55, %fd1;
	fma.rn.f64 	%fd57, %fd56, %fd56, %fd54;
	ld.global.f32 	%f15, [%rd10+20];
	cvt.f64.f32 	%fd58, %f15;
	sub.f64 	%fd59, %fd58, %fd1;
	fma.rn.f64 	%fd60, %fd59, %fd59, %fd57;
	ld.global.f32 	%f16, [%rd10+24];
	cvt.f64.f32 	%fd61, %f16;
	sub.f64 	%fd62, %fd61, %fd1;
	fma.rn.f64 	%fd63, %fd62, %fd62, %fd60;
	ld.global.f32 	%f17, [%rd10+28];
	cvt.f64.f32 	%fd64, %f17;
	sub.f64 	%fd65, %fd64, %fd1;
	fma.rn.f64 	%fd114, %fd65, %fd65, %fd63;
	add.s32 	%r33, %r33, 16;
	add.s32 	%r32, %r32, 16;
	setp.ne.s32 	%p4, %r33, 0;
	@%p4 bra 	$L__BB6_4;
$L__BB6_5:
	setp.eq.s32 	%p5, %r3, 0;
	@%p5 bra 	$L__BB6_14;
	and.b32  	%r11, %r23, 7;
	setp.lt.u32 	%p6, %r3, 8;
	@%p6 bra 	$L__BB6_8;
	add.s32 	%r29, %r35, %r2;
	mul.wide.s32 	%rd11, %r29, 4;
	add.s64 	%rd12, %rd1, %rd11;
	ld.global.f32 	%f18, [%rd12];
	cvt.f64.f32 	%fd67, %f18;
	sub.f64 	%fd68, %fd67, %fd1;
	fma.rn.f64 	%fd69, %fd68, %fd68, %fd114;
	ld.global.f32 	%f19, [%rd12+4];
	cvt.f64.f32 	%fd70, %f19;
	sub.f64 	%fd71, %fd70, %fd1;
	fma.rn.f64 	%fd72, %fd71, %fd71, %fd69;
	ld.global.f32 	%f20, [%rd12+8];
	cvt.f64.f32 	%fd73, %f20;
	sub.f64 	%fd74, %fd73, %fd1;
	fma.rn.f64 	%fd75, %fd74, %fd74, %fd72;
	ld.global.f32 	%f21, [%rd12+12];
	cvt.f64.f32 	%fd76, %f21;
	sub.f64 	%fd77, %fd76, %fd1;
	fma.rn.f64 	%fd78, %fd77, %fd77, %fd75;
	ld.global.f32 	%f22, [%rd12+16];
	cvt.f64.f32 	%fd79, %f22;
	sub.f64 	%fd80, %fd79, %fd1;
	fma.rn.f64 	%fd81, %fd80, %fd80, %fd78;
	ld.global.f32 	%f23, [%rd12+20];
	cvt.f64.f32 	%fd82, %f23;
	sub.f64 	%fd83, %fd82, %fd1;
	fma.rn.f64 	%fd84, %fd83, %fd83, %fd81;
	ld.global.f32 	%f24, [%rd12+24];
	cvt.f64.f32 	%fd85, %f24;
	sub.f64 	%fd86, %fd85, %fd1;
	fma.rn.f64 	%fd87, %fd86, %fd86, %fd84;
	ld.global.f32 	%f25, [%rd12+28];
	cvt.f64.f32 	%fd88, %f25;
	sub.f64 	%fd89, %fd88, %fd1;
	fma.rn.f64 	%fd114, %fd89, %fd89, %fd87;
	add.s32 	%r35, %r35, 8;
$L__BB6_8:
	setp.eq.s32 	%p7, %r11, 0;
	@%p7 bra 	$L__BB6_14;
	and.b32  	%r14, %r23, 3;
	setp.lt.u32 	%p8, %r11, 4;
	@%p8 bra 	$L__BB6_11;
	add.s32 	%r30, %r35, %r2;
	mul.wide.s32 	%rd13, %r30, 4;
	add.s64 	%rd14, %rd1, %rd13;
	ld.global.f32 	%f26, [%rd14];
	cvt.f64.f32 	%fd91, %f26;
	sub.f64 	%fd92, %fd91, %fd1;
	fma.rn.f64 	%fd93, %fd92, %fd92, %fd114;
	ld.global.f32 	%f27, [%rd14+4];
	cvt.f64.f32 	%fd94, %f27;
	sub.f64 	%fd95, %fd94, %fd1;
	fma.rn.f64 	%fd96, %fd95, %fd95, %fd93;
	ld.global.f32 	%f28, [%rd14+8];
	cvt.f64.f32 	%fd97, %f28;
	sub.f64 	%fd98, %fd97, %fd1;
	fma.rn.f64 	%fd99, %fd98, %fd98, %fd96;
	ld.global.f32 	%f29, [%rd14+12];
	cvt.f64.f32 	%fd100, %f29;
	sub.f64 	%fd101, %fd100, %fd1;
	fma.rn.f64 	%fd114, %fd101, %fd101, %fd99;
	add.s32 	%r35, %r35, 4;
$L__BB6_11:
	setp.eq.s32 	%p9, %r14, 0;
	@%p9 bra 	$L__BB6_14;
	add.s32 	%r38, %r35, %r2;
	neg.s32 	%r37, %r14;
$L__BB6_13:
	.pragma "nounroll";
	mul.wide.s32 	%rd15, %r38, 4;
	add.s64 	%rd16, %rd1, %rd15;
	ld.global.f32 	%f30, [%rd16];
	cvt.f64.f32 	%fd102, %f30;
	sub.f64 	%fd103, %fd102, %fd1;
	fma.rn.f64 	%fd114, %fd103, %fd103, %fd114;
	add.s32 	%r38, %r38, 1;
	add.s32 	%r37, %r37, 1;
	setp.ne.s32 	%p10, %r37, 0;
	@%p10 bra 	$L__BB6_13;
$L__BB6_14:
	add.s32 	%r31, %r23, -1;
	cvt.rn.f64.s32 	%fd104, %r31;
	div.rn.f64 	%fd105, %fd114, %fd104;
	cvt.rn.f32.f64 	%f31, %fd105;
	cvta.to.global.u64 	%rd17, %rd4;
	add.s64 	%rd19, %rd17, %rd7;
	st.global.f32 	[%rd19], %f31;
$L__BB6_15:
	ret;

}
	// .globl	_Z18compute_dispersionPKfS0_fPfi
.visible .entry _Z18compute_dispersionPKfS0_fPfi(
	.param .u64 .ptr .align 1 _Z18compute_dispersionPKfS0_fPfi_param_0,
	.param .u64 .ptr .align 1 _Z18compute_dispersionPKfS0_fPfi_param_1,
	.param .f32 _Z18compute_dispersionPKfS0_fPfi_param_2,
	.param .u64 .ptr .align 1 _Z18compute_dispersionPKfS0_fPfi_param_3,
	.param .u32 _Z18compute_dispersionPKfS0_fPfi_param_4
)
{
	.reg .pred 	%p<4>;
	.reg .b32 	%r<6>;
	.reg .b32 	%f<13>;
	.reg .b64 	%rd<11>;

	ld.param.u64 	%rd1, [_Z18compute_dispersionPKfS0_fPfi_param_0];
	ld.param.u64 	%rd2, [_Z18compute_dispersionPKfS0_fPfi_param_1];
	ld.param.f32 	%f1, [_Z18compute_dispersionPKfS0_fPfi_param_2];
	ld.param.u64 	%rd3, [_Z18compute_dispersionPKfS0_fPfi_param_3];
	ld.param.u32 	%r2, [_Z18compute_dispersionPKfS0_fPfi_param_4];
	mov.u32 	%r3, %ctaid.x;
	mov.u32 	%r4, %ntid.x;
	mov.u32 	%r5, %tid.x;
	mad.lo.s32 	%r1, %r3, %r4, %r5;
	setp.ge.s32 	%p1, %r1, %r2;
	@%p1 bra 	$L__BB7_2;
	cvta.to.global.u64 	%rd4, %rd1;
	cvta.to.global.u64 	%rd5, %rd2;
	cvta.to.global.u64 	%rd6, %rd3;
	mul.wide.s32 	%rd7, %r1, 4;
	add.s64 	%rd8, %rd4, %rd7;
	ld.global.f32 	%f2, [%rd8];
	add.s64 	%rd9, %rd5, %rd7;
	ld.global.f32 	%f3, [%rd9];
	mul.f32 	%f4, %f1, %f2;
	sub.f32 	%f5, %f3, %f4;
	mul.f32 	%f6, %f2, %f2;
	div.rn.f32 	%f7, %f5, %f6;
	abs.f32 	%f9, %f7;
	setp.nan.f32 	%p2, %f9, %f9;
	setp.lt.f32 	%p3, %f7, 0f3C23D70A;
	rcp.rn.f32 	%f10, %f7;
	selp.f32 	%f11, 0f42C80000, %f10, %p3;
	selp.f32 	%f12, 0f42C80000, %f11, %p2;
	add.s64 	%rd10, %rd6, %rd7;
	st.global.f32 	[%rd10], %f12;
$L__BB7_2:
	ret;

}
	// .globl	_Z19compute_mu_from_etaPKfS0_Pfii
.visible .entry _Z19compute_mu_from_etaPKfS0_Pfii(
	.param .u64 .ptr .align 1 _Z19compute_mu_from_etaPKfS0_Pfii_param_0,
	.param .u64 .ptr .align 1 _Z19compute_mu_from_etaPKfS0_Pfii_param_1,
	.param .u64 .ptr .align 1 _Z19compute_mu_from_etaPKfS0_Pfii_param_2,
	.param .u32 _Z19compute_mu_from_etaPKfS0_Pfii_param_3,
	.param .u32 _Z19compute_mu_from_etaPKfS0_Pfii_param_4
)
{
	.reg .pred 	%p<4>;
	.reg .b32 	%r<14>;
	.reg .b32 	%f<16>;
	.reg .b64 	%rd<12>;

	ld.param.u64 	%rd1, [_Z19compute_mu_from_etaPKfS0_Pfii_param_0];
	ld.param.u64 	%rd2, [_Z19compute_mu_from_etaPKfS0_Pfii_param_1];
	ld.param.u64 	%rd3, [_Z19compute_mu_from_etaPKfS0_Pfii_param_2];
	ld.param.u32 	%r4, [_Z19compute_mu_from_etaPKfS0_Pfii_param_3];
	ld.param.u32 	%r3, [_Z19compute_mu_from_etaPKfS0_Pfii_param_4];
	mov.u32 	%r5, %ctaid.y;
	mov.u32 	%r6, %ntid.y;
	mov.u32 	%r7, %tid.y;
	mad.lo.s32 	%r1, %r5, %r6, %r7;
	mov.u32 	%r8, %ctaid.x;
	mov.u32 	%r9, %ntid.x;
	mov.u32 	%r10, %tid.x;
	mad.lo.s32 	%r2, %r8, %r9, %r10;
	setp.ge.s32 	%p1, %r1, %r4;
	setp.ge.s32 	%p2, %r2, %r3;
	or.pred  	%p3, %p1, %p2;
	@%p3 bra 	$L__BB8_2;
	cvta.to.global.u64 	%rd4, %rd1;
	cvta.to.global.u64 	%rd5, %rd2;
	cvta.to.global.u64 	%rd6, %rd3;
	mad.lo.s32 	%r11, %r3, %r1, %r2;
	mul.wide.s32 	%rd7, %r11, 4;
	add.s64 	%rd8, %rd4, %rd7;
	ld.global.f32 	%f1, [%rd8];
	mul.wide.s32 	%rd9, %r2, 4;
	add.s64 	%rd10, %rd5, %rd9;
	ld.global.f32 	%f2, [%rd10];
	add.f32 	%f3, %f1, %f2;
	fma.rn.f32 	%f4, %f3, 0f3BBB989D, 0f3F000000;
	cvt.sat.f32.f32 	%f5, %f4;
	mov.f32 	%f6, 0f4B400001;
	mov.f32 	%f7, 0f437C0000;
	fma.rm.f32 	%f8, %f5, %f7, %f6;
	add.f32 	%f9, %f8, 0fCB40007F;
	neg.f32 	%f10, %f9;
	fma.rn.f32 	%f11, %f3, 0f3FB8AA3B, %f10;
	fma.rn.f32 	%f12, %f3, 0f32A57060, %f11;
	mov.b32 	%r12, %f8;
	shl.b32 	%r13, %r12, 23;
	mov.b32 	%f13, %r13;
	ex2.approx.ftz.f32 	%f14, %f12;
	mul.f32 	%f15, %f14, %f13;
	add.s64 	%rd11, %rd6, %rd7;
	st.global.f32 	[%rd11], %f15;
$L__BB8_2:
	ret;

}
	// .globl	_Z22compute_mom_componentsPKfS0_PfS1_ii
.visible .entry _Z22compute_mom_componentsPKfS0_PfS1_ii(
	.param .u64 .ptr .align 1 _Z22compute_mom_componentsPKfS0_PfS1_ii_param_0,
	.param .u64 .ptr .align 1 _Z22compute_mom_componentsPKfS0_PfS1_ii_param_1,
	.param .u64 .ptr .align 1 _Z22compute_mom_componentsPKfS0_PfS1_ii_param_2,
	.param .u64 .ptr .align 1 _Z22compute_mom_componentsPKfS0_PfS1_ii_param_3,
	.param .u32 _Z22compute_mom_componentsPKfS0_PfS1_ii_param_4,
	.param .u32 _Z22compute_mom_componentsPKfS0_PfS1_ii_param_5
)
{
	.reg .pred 	%p<4>;
	.reg .b32 	%r<12>;
	.reg .b32 	%f<7>;
	.reg .b64 	%rd<14>;

	ld.param.u64 	%rd1, [_Z22compute_mom_componentsPKfS0_PfS1_ii_param_0];
	ld.param.u64 	%rd2, [_Z22compute_mom_componentsPKfS0_PfS1_ii_param_1];
	ld.param.u64 	%rd3, [_Z22compute_mom_componentsPKfS0_PfS1_ii_param_2];
	ld.param.u64 	%rd4, [_Z22compute_mom_componentsPKfS0_PfS1_ii_param_3];
	ld.param.u32 	%r4, [_Z22compute_mom_componentsPKfS0_PfS1_ii_param_4];
	ld.param.u32 	%r3, [_Z22compute_mom_componentsPKfS0_PfS1_ii_param_5];
	mov.u32 	%r5, %ctaid.y;
	mov.u32 	%r6, %ntid.y;
	mov.u32 	%r7, %tid.y;
	mad.lo.s32 	%r1, %r5, %r6, %r7;
	mov.u32 	%r8, %ctaid.x;
	mov.u32 	%r9, %ntid.x;
	mov.u32 	%r10, %tid.x;
	mad.lo.s32 	%r2, %r8, %r9, %r10;
	setp.ge.s32 	%p1, %r1, %r4;
	setp.ge.s32 	%p2, %r2, %r3;
	or.pred  	%p3, %p1, %p2;
	@%p3 bra 	$L__BB9_2;
	cvta.to.global.u64 	%rd5, %rd1;
	cvta.to.global.u64 	%rd6, %rd2;
	cvta.to.global.u64 	%rd7, %rd3;
	cvta.to.global.u64 	%rd8, %rd4;
	mad.lo.s32 	%r11, %r3, %r1, %r2;
	mul.wide.s32 	%rd9, %r11, 4;
	add.s64 	%rd10, %rd5, %rd9;
	ld.global.f32 	%f1, [%rd10];
	add.s64 	%rd11, %rd6, %rd9;
	ld.global.f32 	%f2, [%rd11];
	sub.f32 	%f3, %f1, %f2;
	mul.f32 	%f4, %f3, %f3;
	sub.f32 	%f5, %f4, %f2;
	add.s64 	%rd12, %rd7, %rd9;
	st.global.f32 	[%rd12], %f5;
	mul.f32 	%f6, %f2, %f2;
	add.s64 	%rd13, %rd8, %rd9;
	st.global.f32 	[%rd13], %f6;
$L__BB9_2:
	ret;

}
	// .globl	_Z26compute_theta_from_num_denPKfS0_fPfi
.visible .entry _Z26compute_theta_from_num_denPKfS0_fPfi(
	.param .u64 .ptr .align 1 _Z26compute_theta_from_num_denPKfS0_fPfi_param_0,
	.param .u64 .ptr .align 1 _Z26compute_theta_from_num_denPKfS0_fPfi_param_1,
	.param .f32 _Z26compute_theta_from_num_denPKfS0_fPfi_param_2,
	.param .u64 .ptr .align 1 _Z26compute_theta_from_num_denPKfS0_fPfi_param_3,
	.param .u32 _Z26compute_theta_from_num_denPKfS0_fPfi_param_4
)
{
	.reg .pred 	%p<4>;
	.reg .b32 	%r<6>;
	.reg .b32 	%f<10>;
	.reg .b64 	%rd<13>;

	ld.param.u64 	%rd1, [_Z26compute_theta_from_num_denPKfS0_fPfi_param_0];
	ld.param.u64 	%rd2, [_Z26compute_theta_from_num_denPKfS0_fPfi_param_1];
	ld.param.f32 	%f4, [_Z26compute_theta_from_num_denPKfS0_fPfi_param_2];
	ld.param.u64 	%rd3, [_Z26compute_theta_from_num_denPKfS0_fPfi_param_3];
	ld.param.u32 	%r2, [_Z26compute_theta_from_num_denPKfS0_fPfi_param_4];
	mov.u32 	%r3, %ctaid.x;
	mov.u32 	%r4, %ntid.x;
	mov.u32 	%r5, %tid.x;
	mad.lo.s32 	%r1, %r3, %r4, %r5;
	setp.ge.s32 	%p1, %r1, %r2;
	@%p1 bra 	$L__BB10_4;
	cvta.to.global.u64 	%rd4, %rd2;
	mul.wide.s32 	%rd5, %r1, 4;
	add.s64 	%rd6, %rd4, %rd5;
	ld.global.f32 	%f1, [%rd6];
	setp.leu.f32 	%p2, %f1, 0f00000000;
	mov.f32 	%f9, 0f00000000;
	@%p2 bra 	$L__BB10_3;
	cvta.to.global.u64 	%rd7, %rd1;
	add.s64 	%rd9, %rd7, %rd5;
	ld.global.f32 	%f6, [%rd9];
	mul.f32 	%f7, %f4, %f6;
	div.rn.f32 	%f8, %f7, %f1;
	setp.lt.f32 	%p3, %f8, 0f00000000;
	selp.f32 	%f9, 0f00000000, %f8, %p3;
$L__BB10_3:
	cvta.to.global.u64 	%rd10, %rd3;
	add.s64 	%rd12, %rd10, %rd5;
	st.global.f32 	[%rd12], %f9;
$L__BB10_4:
	ret;

}
	// .globl	_Z22init_beta_rough_kernelPKfPfii
.visible .entry _Z22init_beta_rough_kernelPKfPfii(
	.param .u64 .ptr .align 1 _Z22init_beta_rough_kernelPKfPfii_param_0,
	.param .u64 .ptr .align 1 _Z22init_beta_rough_kernelPKfPfii_param_1,
	.param .u32 _Z22init_beta_rough_kernelPKfPfii_param_2,
	.param .u32 _Z22init_beta_rough_kernelPKfPfii_param_3
)
{
	.reg .pred 	%p<14>;
	.reg .b32 	%r<42>;
	.reg .b32 	%f<26>;
	.reg .b64 	%rd<21>;

	ld.param.u64 	%rd6, [_Z22init_beta_rough_kernelPKfPfii_param_0];
	ld.param.u64 	%rd7, [_Z22init_beta_rough_kernelPKfPfii_param_1];
	ld.param.u32 	%r19, [_Z22init_beta_rough_kernelPKfPfii_param_2];
	ld.param.u32 	%r18, [_Z22init_beta_rough_kernelPKfPfii_param_3];
	cvta.to.global.u64 	%rd1, %rd7;
	mov.u32 	%r20, %ctaid.x;
	mov.u32 	%r21, %ntid.x;
	mov.u32 	%r22, %tid.x;
	mad.lo.s32 	%r1, %r20, %r21, %r22;
	setp.ge.s32 	%p1, %r1, %r19;
	@%p1 bra 	$L__BB11_16;
	cvta.to.global.u64 	%rd8, %rd6;
	mul.wide.s32 	%rd9, %r1, 4;
	add.s64 	%rd10, %rd8, %rd9;
	ld.global.f32 	%f1, [%rd10];
	mov.f32 	%f5, 0f3F800000;
	add.rz.f32 	%f6, %f1, %f5;
	mov.b32 	%r23, %f6;
	add.s32 	%r24, %r23, -1061158912;
	and.b32  	%r25, %r24, -8388608;
	mov.b32 	%r2, %f1;
	sub.s32 	%r26, %r2, %r25;
	mov.b32 	%f7, %r26;
	sub.s32 	%r27, 1082130432, %r25;
	mov.b32 	%f8, %r27;
	fma.rn.f32 	%f9, %f8, 0f3E800000, 0fBF800000;
	add.f32 	%f10, %f9, %f7;
	cvt.rn.f32.s32 	%f11, %r25;
	mul.f32 	%f12, %f11, 0f34000000;
	fma.rn.f32 	%f13, %f10, 0fBD39BF78, 0f3DD80012;
	fma.rn.f32 	%f14, %f13, %f10, 0fBE0778E0;
	fma.rn.f32 	%f15, %f14, %f10, 0f3E146475;
	fma.rn.f32 	%f16, %f15, %f10, 0fBE2A68DD;
	fma.rn.f32 	%f17, %f16, %f10, 0f3E4CAF9E;
	fma.rn.f32 	%f18, %f17, %f10, 0fBE800042;
	fma.rn.f32 	%f19, %f18, %f10, 0f3EAAAAE6;
	fma.rn.f32 	%f20, %f19, %f10, 0fBF000000;
	mul.f32 	%f21, %f10, %f20;
	fma.rn.f32 	%f22, %f21, %f10, %f10;
	fma.rn.f32 	%f25, %f12, 0f3F317218, %f22;
	setp.lt.u32 	%p2, %r2, 2139095040;
	@%p2 bra 	$L__BB11_3;
	setp.gt.s32 	%p3, %r2, -1082130432;
	fma.rn.f32 	%f23, %f1, 0f7F800000, 0f7F800000;
	selp.f32 	%f24, %f23, %f25, %p3;
	setp.eq.f32 	%p4, %f1, 0f00000000;
	selp.f32 	%f25, 0f80000000, %f24, %p4;
$L__BB11_3:
	mul.lo.s32 	%r3, %r18, %r1;
	mul.wide.s32 	%rd11, %r3, 4;
	add.s64 	%rd2, %rd1, %rd11;
	st.global.f32 	[%rd2], %f25;
	setp.lt.s32 	%p5, %r18, 2;
	@%p5 bra 	$L__BB11_16;
	add.s32 	%r4, %r18, -1;
	add.s32 	%r29, %r18, -2;
	and.b32  	%r5, %r4, 7;
	setp.lt.u32 	%p6, %r29, 7;
	mov.b32 	%r40, 1;
	@%p6 bra 	$L__BB11_8;
	and.b32  	%r31, %r4, -8;
	neg.s32 	%r38, %r31;
	add.s64 	%rd13, %rd11, %rd1;
	add.s64 	%rd20, %rd13, 16;
	mov.b32 	%r37, 0;
$L__BB11_6:
	.pragma "nounroll";
	mov.b32 	%r32, 0;
	st.global.u32 	[%rd20+-12], %r32;
	st.global.u32 	[%rd20+-8], %r32;
	st.global.u32 	[%rd20+-4], %r32;
	st.global.u32 	[%rd20], %r32;
	st.global.u32 	[%rd20+4], %r32;
	st.global.u32 	[%rd20+8], %r32;
	st.global.u32 	[%rd20+12], %r32;
	st.global.u32 	[%rd20+16], %r32;
	add.s32 	%r38, %r38, 8;
	add.s32 	%r37, %r37, 8;
	add.s64 	%rd20, %rd20, 32;
	setp.ne.s32 	%p7, %r38, 0;
	@%p7 bra 	$L__BB11_6;
	add.s32 	%r40, %r37, 1;
$L__BB11_8:
	setp.eq.s32 	%p8, %r5, 0;
	@%p8 bra 	$L__BB11_16;
	and.b32  	%r13, %r4, 3;
	setp.lt.u32 	%p9, %r5, 4;
	@%p9 bra 	$L__BB11_11;
	mul.wide.s32 	%rd14, %r40, 4;
	add.s64 	%rd15, %rd2, %rd14;
	mov.b32 	%r33, 0;
	st.global.u32 	[%rd15], %r33;
	st.global.u32 	[%rd15+4], %r33;
	st.global.u32 	[%rd15+8], %r33;
	st.global.u32 	[%rd15+12], %r33;
	add.s32 	%r40, %r40, 4;
$L__BB11_11:
	setp.eq.s32 	%p10, %r13, 0;
	@%p10 bra 	$L__BB11_16;
	setp.eq.s32 	%p11, %r13, 1;
	@%p11 bra 	$L__BB11_14;
	mul.wide.s32 	%rd16, %r40, 4;
	add.s64 	%rd17, %rd2, %rd16;
	mov.b32 	%r34, 0;
	st.global.u32 	[%rd17], %r34;
	st.global.u32 	[%rd17+4], %r34;
	add.s32 	%r40, %r40, 2;
$L__BB11_14:
	and.b32  	%r35, %r4, 1;
	setp.eq.b32 	%p12, %r35, 1;
	not.pred 	%p13, %p12;
	@%p13 bra 	$L__BB11_16;
	mul.wide.s32 	%rd18, %r40, 4;
	add.s64 	%rd19, %rd2, %rd18;
	mov.b32 	%r36, 0;
	st.global.u32 	[%rd19], %r36;
$L__BB11_16:
	ret;

}


// ===== COMPILED SASS (sm_100) =====

	.target	sm_100

	.elftype	@"ET_EXEC"


//--------------------- .note.nv.tkinfo           --------------------------
	.section	.note.nv.tkinfo,"",@"SHT_NOTE"
	.sectionflags	@"SHF_NOTE_NV_TKINFO"
	.tkinfo
        /*0018*/ 	.word	0x00000002
        /*0030*/ 	.string	""
        /*0030*/ 	.string	"ptxas"
        /*0030*/ 	.string	"Cuda compilation tools, release 13.0, V13.0.88"
        /*0030*/ 	.string	"Build cuda_13.0.r13.0/compiler.36424714_0"
        /*0030*/ 	.string	"-arch sm_100 -m 64 "



//--------------------- .note.nv.cuinfo           --------------------------
	.section	.note.nv.cuinfo,"",@"SHT_NOTE"
	.sectionflags	@"SHF_NOTE_NV_CUINFO"
        /*0018*/ 	.short	0x0002
        /*001a*/ 	.short	0x0064
        /*001c*/ 	.short	0x0082
	.zero		2


//--------------------- .nv.info                  --------------------------
	.section	.nv.info,"",@"SHT_CUDA_INFO"
	.align	4


	//----- nvinfo : EIATTR_REGCOUNT
	.align		4
        /*0000*/ 	.byte	0x04, 0x2f
        /*0002*/ 	.short	(.L_1 - .L_0)
	.align		4
.L_0:
        /*0004*/ 	.word	index@(_Z6expGPUPfS_S_mm)
        /*0008*/ 	.word	0x00000016


	//----- nvinfo : EIATTR_FRAME_SIZE
	.align		4
.L_1:
        /*000c*/ 	.byte	0x04, 0x11
        /*000e*/ 	.short	(.L_3 - .L_2)
	.align		4
.L_2:
        /*0010*/ 	.word	index@($__internal_6_$__cuda_sm20_rem_u64)
        /*0014*/ 	.word	0x00000000


	//----- nvinfo : EIATTR_FRAME_SIZE
	.align		4
.L_3:
        /*0018*/ 	.byte	0x04, 0x11
        /*001a*/ 	.short	(.L_5 - .L_4)
	.align		4
.L_4:
        /*001c*/ 	.word	index@(_Z6expGPUPfS_S_mm)
        /*0020*/ 	.word	0x00000000


	//----- nvinfo : EIATTR_REGCOUNT
	.align		4
.L_5:
        /*0024*/ 	.byte	0x04, 0x2f
        /*0026*/ 	.short	(.L_7 - .L_6)
	.align		4
.L_6:
        /*0028*/ 	.word	index@(_Z9process2DPfS_S_S_ii)
        /*002c*/ 	.word	0x00000010


	//----- nvinfo : EIATTR_FRAME_SIZE
	.align		4
.L_7:
        /*0030*/ 	.byte	0x04, 0x11
        /*0032*/ 	.short	(.L_9 - .L_8)
	.align		4
.L_8:
        /*0034*/ 	.word	index@($__internal_5_$__cuda_sm3x_div_rn_noftz_f32_slowpath)
        /*0038*/ 	.word	0x00000000


	//----- nvinfo : EIATTR_FRAME_SIZE
	.align		4
.L_9:
        /*003c*/ 	.byte	0x04, 0x11
        /*003e*/ 	.short	(.L_11 - .L_10)
	.align		4
.L_10:
        /*0040*/ 	.word	index@(_Z9process2DPfS_S_S_ii)
        /*0044*/ 	.word	0x00000000


	//----- nvinfo : EIATTR_REGCOUNT
	.align		4
.L_11:
        /*0048*/ 	.byte	0x04, 0x2f
        /*004a*/ 	.short	(.L_13 - .L_12)
	.align		4
.L_12:
        /*004c*/ 	.word	index@(_Z11elementWisePfS_m)
        /*0050*/ 	.word	0x0000000a


	//----- nvinfo : EIATTR_FRAME_SIZE
	.align		4
.L_13:
        /*0054*/ 	.byte	0x04, 0x11
        /*0056*/ 	.short	(.L_15 - .L_14)
	.align		4
.L_14:
        /*0058*/ 	.word	index@(_Z11elementWisePfS_m)
        /*005c*/ 	.word	0x00000000


	//----- nvinfo : EIATTR_REGCOUNT
	.align		4
.L_15:
        /*0060*/ 	.byte	0x04, 0x2f
        /*0062*/ 	.short	(.L_17 - .L_16)
	.align		4
.L_16:
        /*0064*/ 	.word	index@(_Z14elementWiseSubPfm)
        /*0068*/ 	.word	0x00000008


	//----- nvinfo : EIATTR_FRAME_SIZE
	.align		4
.L_17:
        /*006c*/ 	.byte	0x04, 0x11
        /*006e*/ 	.short	(.L_19 - .L_18)
	.align		4
.L_18:
        /*0070*/ 	.word	index@(_Z14elementWiseSubPfm)
        /*0074*/ 	.word	0x00000000


	//----- nvinfo : EIATTR_REGCOUNT
	.align		4
.L_19:
        /*0078*/ 	.byte	0x04, 0x2f
        /*007a*/ 	.short	(.L_21 - .L_20)
	.align		4
.L_20:
        /*007c*/ 	.word	index@(_Z7final1DPfS_m)
        /*0080*/ 	.word	0x0000000a


	//----- nvinfo : EIATTR_FRAME_SIZE
	.align		4
.L_21:
        /*0084*/ 	.byte	0x04, 0x11
        /*0086*/ 	.short	(.L_23 - .L_22)
	.align		4
.L_22:
        /*0088*/ 	.word	index@(_Z7final1DPfS_m)
        /*008c*/ 	.word	0x00000000


	//----- nvinfo : EIATTR_REGCOUNT
	.align		4
.L_23:
        /*0090*/ 	.byte	0x04, 0x2f
        /*0092*/ 	.short	(.L_25 - .L_24)
	.align		4
.L_24:
        /*0094*/ 	.word	index@(_Z17compute_row_meansPKfPfii)
        /*0098*/ 	.word	0x0000001e


	//----- nvinfo : EIATTR_FRAME_SIZE
	.align		4
.L_25:
        /*009c*/ 	.byte	0x04, 0x11
        /*009e*/ 	.short	(.L_27 - .L_26)
	.align		4
.L_26:
        /*00a0*/ 	.word	index@($__internal_4_$__cuda_sm20_div_rn_f64_full)
        /*00a4*/ 	.word	0x00000000


	//----- nvinfo : EIATTR_FRAME_SIZE
	.align		4
.L_27:
        /*00a8*/ 	.byte	0x04, 0x11
        /*00aa*/ 	.short	(.L_29 - .L_28)
	.align		4
.L_28:
        /*00ac*/ 	.word	index@(_Z17compute_row_meansPKfPfii)
        /*00b0*/ 	.word	0x00000000


	//----- nvinfo : EIATTR_REGCOUNT
	.align		4
.L_29:
        /*00b4*/ 	.byte	0x04, 0x2f
        /*00b6*/ 	.short	(.L_31 - .L_30)
	.align		4
.L_30:
        /*00b8*/ 	.word	index@(_Z21compute_row_variancesPKfS0_Pfii)
        /*00bc*/ 	.word	0x00000020


	//----- nvinfo : EIATTR_FRAME_SIZE
	.align		4
.L_31:
        /*00c0*/ 	.byte	0x04, 0x11
        /*00c2*/ 	.short	(.L_33 - .L_32)
	.align		4
.L_32:
        /*00c4*/ 	.word	index@($__internal_3_$__cuda_sm20_div_rn_f64_full)
        /*00c8*/ 	.word	0x00000000


	//----- nvinfo : EIATTR_FRAME_SIZE
	.align		4
.L_33:
        /*00cc*/ 	.byte	0x04, 0x11
        /*00ce*/ 	.short	(.L_35 - .L_34)
	.align		4
.L_34:
        /*00d0*/ 	.word	index@(_Z21compute_row_variancesPKfS0_Pfii)
        /*00d4*/ 	.word	0x00000000


	//----- nvinfo : EIATTR_REGCOUNT
	.align		4
.L_35:
        /*00d8*/ 	.byte	0x04, 0x2f
        /*00da*/ 	.short	(.L_37 - .L_36)
	.align		4
.L_36:
        /*00dc*/ 	.word	index@(_Z18compute_dispersionPKfS0_fPfi)
        /*00e0*/ 	.word	0x00000010


	//----- nvinfo : EIATTR_FRAME_SIZE
	.align		4
.L_37:
        /*00e4*/ 	.byte	0x04, 0x11
        /*00e6*/ 	.short	(.L_39 - .L_38)
	.align		4
.L_38:
        /*00e8*/ 	.word	index@($__internal_2_$__cuda_sm3x_div_rn_noftz_f32_slowpath)
        /*00ec*/ 	.word	0x00000000


	//----- nvinfo : EIATTR_FRAME_SIZE
	.align		4
.L_39:
        /*00f0*/ 	.byte	0x04, 0x11
        /*00f2*/ 	.short	(.L_41 - .L_40)
	.align		4
.L_40:
        /*00f4*/ 	.word	index@($__internal_1_$__cuda_sm20_rcp_rn_f32_slowpath)
        /*00f8*/ 	.word	0x00000000


	//----- nvinfo : EIATTR_FRAME_SIZE
	.align		4
.L_41:
        /*00fc*/ 	.byte	0x04, 0x11
        /*00fe*/ 	.short	(.L_43 - .L_42)
	.align		4
.L_42:
        /*0100*/ 	.word	index@(_Z18compute_dispersionPKfS0_fPfi)
        /*0104*/ 	.word	0x00000000


	//----- nvinfo : EIATTR_REGCOUNT
	.align		4
.L_43:
        /*0108*/ 	.byte	0x04, 0x2f
        /*010a*/ 	.short	(.L_45 - .L_44)
	.align		4
.L_44:
        /*010c*/ 	.word	index@(_Z19compute_mu_from_etaPKfS0_Pfii)
        /*0110*/ 	.word	0x0000000e


	//----- nvinfo : EIATTR_FRAME_SIZE
	.align		4
.L_45:
        /*0114*/ 	.byte	0x04, 0x11
        /*0116*/ 	.short	(.L_47 - .L_46)
	.align		4
.L_46:
        /*0118*/ 	.word	index@(_Z19compute_mu_from_etaPKfS0_Pfii)
        /*011c*/ 	.word	0x00000000


	//----- nvinfo : EIATTR_REGCOUNT
	.align		4
.L_47:
        /*0120*/ 	.byte	0x04, 0x2f
        /*0122*/ 	.short	(.L_49 - .L_48)
	.align		4
.L_48:
        /*0124*/ 	.word	index@(_Z22compute_mom_componentsPKfS0_PfS1_ii)
        /*0128*/ 	.word	0x00000010


	//----- nvinfo : EIATTR_FRAME_SIZE
	.align		4
.L_49:
        /*012c*/ 	.byte	0x04, 0x11
        /*012e*/ 	.short	(.L_51 - .L_50)
	.align		4
.L_50:
        /*0130*/ 	.word	index@(_Z22compute_mom_componentsPKfS0_PfS1_ii)
        /*0134*/ 	.word	0x00000000


	//----- nvinfo : EIATTR_REGCOUNT
	.align		4
.L_51:
        /*0138*/ 	.byte	0x04, 0x2f
        /*013a*/ 	.short	(.L_53 - .L_52)
	.align		4
.L_52:
        /*013c*/ 	.word	index@(_Z26compute_theta_from_num_denPKfS0_fPfi)
        /*0140*/ 	.word	0x00000010


	//----- nvinfo : EIATTR_FRAME_SIZE
	.align		4
.L_53:
        /*0144*/ 	.byte	0x04, 0x11
        /*0146*/ 	.short	(.L_55 - .L_54)
	.align		4
.L_54:
        /*0148*/ 	.word	index@($__internal_0_$__cuda_sm3x_div_rn_noftz_f32_slowpath)
        /*014c*/ 	.word	0x00000000


	//----- nvinfo : EIATTR_FRAME_SIZE
	.align		4
.L_55:
        /*0150*/ 	.byte	0x04, 0x11
        /*0152*/ 	.short	(.L_57 - .L_56)
	.align		4
.L_56:
        /*0154*/ 	.word	index@(_Z26compute_theta_from_num_denPKfS0_fPfi)
        /*0158*/ 	.word	0x00000000


	//----- nvinfo : EIATTR_REGCOUNT
	.align		4
.L_57:
        /*015c*/ 	.byte	0x04, 0x2f
        /*015e*/ 	.short	(.L_59 - .L_58)
	.align		4
.L_58:
        /*0160*/ 	.word	index@(_Z22init_beta_rough_kernelPKfPfii)
        /*0164*/ 	.word	0x0000000e


	//----- nvinfo : EIATTR_FRAME_SIZE
	.align		4
.L_59:
        /*0168*/ 	.byte	0x04, 0x11
        /*016a*/ 	.short	(.L_61 - .L_60)
	.align		4
.L_60:
        /*016c*/ 	.word	index@(_Z22init_beta_rough_kernelPKfPfii)
        /*0170*/ 	.word	0x00000000


	//----- nvinfo : EIATTR_MIN_STACK_SIZE
	.align		4
.L_61:
        /*0174*/ 	.byte	0x04, 0x12
        /*0176*/ 	.short	(.L_63 - .L_62)
	.align		4
.L_62:
        /*0178*/ 	.word	index@(_Z22init_beta_rough_kernelPKfPfii)
        /*017c*/ 	.word	0x00000000


	//----- nvinfo : EIATTR_MIN_STACK_SIZE
	.align		4
.L_63:
        /*0180*/ 	.byte	0x04, 0x12
        /*0182*/ 	.short	(.L_65 - .L_64)
	.align		4
.L_64:
        /*0184*/ 	.word	index@(_Z26compute_theta_from_num_denPKfS0_fPfi)
        /*0188*/ 	.word	0x00000000


	//----- nvinfo : EIATTR_MIN_STACK_SIZE
	.align		4
.L_65:
        /*018c*/ 	.byte	0x04, 0x12
        /*018e*/ 	.short	(.L_67 - .L_66)
	.align		4
.L_66:
        /*0190*/ 	.word	index@(_Z22compute_mom_componentsPKfS0_PfS1_ii)
        /*0194*/ 	.word	0x00000000


	//----- nvinfo : EIATTR_MIN_STACK_SIZE
	.align		4
.L_67:
        /*0198*/ 	.byte	0x04, 0x12
        /*019a*/ 	.short	(.L_69 - .L_68)
	.align		4
.L_68:
        /*019c*/ 	.word	index@(_Z19compute_mu_from_etaPKfS0_Pfii)
        /*01a0*/ 	.word	0x00000000


	//----- nvinfo : EIATTR_MIN_STACK_SIZE
	.align		4
.L_69:
        /*01a4*/ 	.byte	0x04, 0x12
        /*01a6*/ 	.short	(.L_71 - .L_70)
	.align		4
.L_70:
        /*01a8*/ 	.word	index@(_Z18compute_dispersionPKfS0_fPfi)
        /*01ac*/ 	.word	0x00000000


	//----- nvinfo : EIATTR_MIN_STACK_SIZE
	.align		4
.L_71:
        /*01b0*/ 	.byte	0x04, 0x12
        /*01b2*/ 	.short	(.L_73 - .L_72)
	.align		4
.L_72:
        /*01b4*/ 	.word	index@(_Z21compute_row_variancesPKfS0_Pfii)
        /*01b8*/ 	.word	0x00000000


	//----- nvinfo : EIATTR_MIN_STACK_SIZE
	.align		4
.L_73:
        /*01bc*/ 	.byte	0x04, 0x12
        /*01be*/ 	.short	(.L_75 - .L_74)
	.align		4
.L_74:
        /*01c0*/ 	.word	index@(_Z17compute_row_meansPKfPfii)
        /*01c4*/ 	.word	0x00000000


	//----- nvinfo : EIATTR_MIN_STACK_SIZE
	.align		4
.L_75:
        /*01c8*/ 	.byte	0x04, 0x12
        /*01ca*/ 	.short	(.L_77 - .L_76)
	.align		4
.L_76:
        /*01cc*/ 	.word	index@(_Z7final1DPfS_m)
        /*01d0*/ 	.word	0x00000000


	//----- nvinfo : EIATTR_MIN_STACK_SIZE
	.align		4
.L_77:
        /*01d4*/ 	.byte	0x04, 0x12
        /*01d6*/ 	.short	(.L_79 - .L_78)
	.align		4
.L_78:
        /*01d8*/ 	.word	index@(_Z14elementWiseSubPfm)
        /*01dc*/ 	.word	0x00000000


	//----- nvinfo : EIATTR_MIN_STACK_SIZE
	.align		4
.L_79:
        /*01e0*/ 	.byte	0x04, 0x12
        /*01e2*/ 	.short	(.L_81 - .L_80)
	.align		4
.L_80:
        /*01e4*/ 	.word	index@(_Z11elementWisePfS_m)
        /*01e8*/ 	.word	0x00000000


	//----- nvinfo : EIATTR_MIN_STACK_SIZE
	.align		4
.L_81:
        /*01ec*/ 	.byte	0x04, 0x12
        /*01ee*/ 	.short	(.L_83 - .L_82)
	.align		4
.L_82:
        /*01f0*/ 	.word	index@(_Z9process2DPfS_S_S_ii)
        /*01f4*/ 	.word	0x00000000


	//----- nvinfo : EIATTR_MIN_STACK_SIZE
	.align		4
.L_83:
        /*01f8*/ 	.byte	0x04, 0x12
        /*01fa*/ 	.short	(.L_85 - .L_84)
	.align		4
.L_84:
        /*01fc*/ 	.word	index@(_Z6expGPUPfS_S_mm)
        /*0200*/ 	.word	0x00000000
.L_85:


//--------------------- .nv.compat                --------------------------
	.section	.nv.compat,"",@"SHT_CUDA_COMPAT_INFO"
	.align	4
        /*0000*/ 	.byte	0x02, 0x09, 0x00, 0x00, 0x02, 0x02, 0x01, 0x00, 0x02, 0x05, 0x05, 0x00, 0x03, 0x07, 0x01, 0x01
        /*0010*/ 	.byte	0x02, 0x03, 0x00, 0x00, 0x02, 0x06, 0x01, 0x00, 0x04, 0x0b, 0x08, 0x00, 0x01, 0x00, 0x00, 0x00
        /*0020*/ 	.byte	0x00, 0x00, 0x00, 0x00


//--------------------- .nv.info._Z22init_beta_rough_kernelPKfPfii --------------------------
	.section	.nv.info._Z22init_beta_rough_kernelPKfPfii,"",@"SHT_CUDA_INFO"
	.sectionflags	@""
	.align	4


	//----- nvinfo : EIATTR_CUDA_API_VERSION
	.align		4
        /*0000*/ 	.byte	0x04, 0x37
        /*0002*/ 	.short	(.L_87 - .L_86)
.L_86:
        /*0004*/ 	.word	0x00000082


	//----- nvinfo : EIATTR_KPARAM_INFO
	.align		4
.L_87:
        /*0008*/ 	.byte	0x04, 0x17
        /*000a*/ 	.short	(.L_89 - .L_88)
.L_88:
        /*000c*/ 	.word	0x00000000
        /*0010*/ 	.short	0x0003
        /*0012*/ 	.short	0x0014
        /*0014*/ 	.byte	0x00, 0xf0, 0x11, 0x00


	//----- nvinfo : EIATTR_KPARAM_INFO
	.align		4
.L_89:
        /*0018*/ 	.byte	0x04, 0x17
        /*001a*/ 	.short	(.L_91 - .L_90)
.L_90:
        /*001c*/ 	.word	0x00000000
        /*0020*/ 	.short	0x0002
        /*0022*/ 	.short	0x0010
        /*0024*/ 	.byte	0x00, 0xf0, 0x11, 0x00


	//----- nvinfo : EIATTR_KPARAM_INFO
	.align		4
.L_91:
        /*0028*/ 	.byte	0x04, 0x17
        /*002a*/ 	.short	(.L_93 - .L_92)
.L_92:
        /*002c*/ 	.word	0x00000000
        /*0030*/ 	.short	0x0001
        /*0032*/ 	.short	0x0008
        /*0034*/ 	.byte	0x00, 0xf5, 0x21, 0x00


	//----- nvinfo : EIATTR_KPARAM_INFO
	.align		4
.L_93:
        /*0038*/ 	.byte	0x04, 0x17
        /*003a*/ 	.short	(.L_95 - .L_94)
.L_94:
        /*003c*/ 	.word	0x00000000
        /*0040*/ 	.short	0x0000
        /*0042*/ 	.short	0x0000
        /*0044*/ 	.byte	0x00, 0xf5, 0x21, 0x00


	//----- nvinfo : EIATTR_SPARSE_MMA_MASK
	.align		4
.L_95:
        /*0048*/ 	.byte	0x03, 0x50
        /*004a*/ 	.short	0x0000


	//----- nvinfo : EIATTR_MAXREG_COUNT
	.align		4
        /*004c*/ 	.byte	0x03, 0x1b
        /*004e*/ 	.short	0x00ff


	//----- nvinfo : EIATTR_MERCURY_ISA_VERSION
	.align		4
        /*0050*/ 	.byte	0x03, 0x5f
        /*0052*/ 	.short	0x0101


	//----- nvinfo : EIATTR_VRC_CTA_INIT_COUNT
	.align		4
        /*0054*/ 	.byte	0x02, 0x4a
	.zero		1
	.zero		1


	//----- nvinfo : EIATTR_EXIT_INSTR_OFFSETS
	.align		4
        /*0058*/ 	.byte	0x04, 0x1c
        /*005a*/ 	.short	(.L_97 - .L_96)


	//   ....[0]....
.L_96:
        /*005c*/ 	.word	0x00000070


	//   ....[1]....
        /*0060*/ 	.word	0x000002e0


	//   ....[2]....
        /*0064*/ 	.word	0x000004c0


	//   ....[3]....
        /*0068*/ 	.word	0x00000550


	//   ....[4]....
        /*006c*/ 	.word	0x000005e0


	//   ....[5]....
        /*0070*/ 	.word	0x00000610


	//----- nvinfo : EIATTR_CBANK_PARAM_SIZE
	.align		4
.L_97:
        /*0074*/ 	.byte	0x03, 0x19
        /*0076*/ 	.short	0x0018


	//----- nvinfo : EIATTR_PARAM_CBANK
	.align		4
        /*0078*/ 	.byte	0x04, 0x0a
        /*007a*/ 	.short	(.L_99 - .L_98)
	.align		4
.L_98:
        /*007c*/ 	.word	index@(.nv.constant0._Z22init_beta_rough_kernelPKfPfii)
        /*0080*/ 	.short	0x0380
        /*0082*/ 	.short	0x0018


	//----- nvinfo : EIATTR_SW_WAR
	.align		4
.L_99:
        /*0084*/ 	.byte	0x04, 0x36
        /*0086*/ 	.short	(.L_101 - .L_100)
.L_100:
        /*0088*/ 	.word	0x00000008
.L_101:


//--------------------- .nv.info._Z26compute_theta_from_num_denPKfS0_fPfi --------------------------
	.section	.nv.info._Z26compute_theta_from_num_denPKfS0_fPfi,"",@"SHT_CUDA_INFO"
	.sectionflags	@""
	.align	4


	//----- nvinfo : EIATTR_CUDA_API_VERSION
	.align		4
        /*0000*/ 	.byte	0x04, 0x37
        /*0002*/ 	.short	(.L_103 - .L_102)
.L_102:
        /*0004*/ 	.word	0x00000082


	//----- nvinfo : EIATTR_KPARAM_INFO
	.align		4
.L_103:
        /*0008*/ 	.byte	0x04, 0x17
        /*000a*/ 	.short	(.L_105 - .L_104)
.L_104:
        /*000c*/ 	.word	0x00000000
        /*0010*/ 	.short	0x0004
        /*0012*/ 	.short	0x0020
        /*0014*/ 	.byte	0x00, 0xf0, 0x11, 0x00


	//----- nvinfo : EIATTR_KPARAM_INFO
	.align		4
.L_105:
        /*0018*/ 	.byte	0x04, 0x17
        /*001a*/ 	.short	(.L_107 - .L_106)
.L_106:
        /*001c*/ 	.word	0x00000000
        /*0020*/ 	.short	0x0003
        /*0022*/ 	.short	0x0018
        /*0024*/ 	.byte	0x00, 0xf5, 0x21, 0x00


	//----- nvinfo : EIATTR_KPARAM_INFO
	.align		4
.L_107:
        /*0028*/ 	.byte	0x04, 0x17
        /*002a*/ 	.short	(.L_109 - .L_108)
.L_108:
        /*002c*/ 	.word	0x00000000
        /*0030*/ 	.short	0x0002
        /*0032*/ 	.short	0x0010
        /*0034*/ 	.byte	0x00, 0xf0, 0x11, 0x00


	//----- nvinfo : EIATTR_KPARAM_INFO
	.align		4
.L_109:
        /*0038*/ 	.byte	0x04, 0x17
        /*003a*/ 	.short	(.L_111 - .L_110)
.L_110:
        /*003c*/ 	.word	0x00000000
        /*0040*/ 	.short	0x0001
        /*0042*/ 	.short	0x0008
        /*0044*/ 	.byte	0x00, 0xf5, 0x21, 0x00


	//----- nvinfo : EIATTR_KPARAM_INFO
	.align		4
.L_111:
        /*0048*/ 	.byte	0x04, 0x17
        /*004a*/ 	.short	(.L_113 - .L_112)
.L_112:
        /*004c*/ 	.word	0x00000000
        /*0050*/ 	.short	0x0000
        /*0052*/ 	.short	0x0000
        /*0054*/ 	.byte	0x00, 0xf5, 0x21, 0x00


	//----- nvinfo : EIATTR_SPARSE_MMA_MASK
	.align		4
.L_113:
        /*0058*/ 	.byte	0x03, 0x50
        /*005a*/ 	.short	0x0000


	//----- nvinfo : EIATTR_MAXREG_COUNT
	.align		4
        /*005c*/ 	.byte	0x03, 0x1b
        /*005e*/ 	.short	0x00ff


	//----- nvinfo : EIATTR_MERCURY_ISA_VERSION
	.align		4
        /*0060*/ 	.byte	0x03, 0x5f
        /*0062*/ 	.short	0x0101


	//----- nvinfo : EIATTR_VRC_CTA_INIT_COUNT
	.align		4
        /*0064*/ 	.byte	0x02, 0x4a
	.zero		1
	.zero		1


	//----- nvinfo : EIATTR_EXIT_INSTR_OFFSETS
	.align		4
        /*0068*/ 	.byte	0x04, 0x1c
        /*006a*/ 	.short	(.L_115 - .L_114)


	//   ....[0]....
.L_114:
        /*006c*/ 	.word	0x00000070


	//   ....[1]....
        /*0070*/ 	.word	0x00000280


	//----- nvinfo : EIATTR_CRS_STACK_SIZE
	.align		4
.L_115:
        /*0074*/ 	.byte	0x04, 0x1e
        /*0076*/ 	.short	(.L_117 - .L_116)
.L_116:
        /*0078*/ 	.word	0x00000000


	//----- nvinfo : EIATTR_CBANK_PARAM_SIZE
	.align		4
.L_117:
        /*007c*/ 	.byte	0x03, 0x19
        /*007e*/ 	.short	0x0024


	//----- nvinfo : EIATTR_PARAM_CBANK
	.align		4
        /*0080*/ 	.byte	0x04, 0x0a
        /*0082*/ 	.short	(.L_119 - .L_118)
	.align		4
.L_118:
        /*0084*/ 	.word	index@(.nv.constant0._Z26compute_theta_from_num_denPKfS0_fPfi)
        /*0088*/ 	.short	0x0380
        /*008a*/ 	.short	0x0024


	//----- nvinfo : EIATTR_SW_WAR
	.align		4
.L_119:
        /*008c*/ 	.byte	0x04, 0x36
        /*008e*/ 	.short	(.L_121 - .L_120)
.L_120:
        /*0090*/ 	.word	0x00000008
.L_121:


//--------------------- .nv.info._Z22compute_mom_componentsPKfS0_PfS1_ii --------------------------
	.section	.nv.info._Z22compute_mom_componentsPKfS0_PfS1_ii,"",@"SHT_CUDA_INFO"
	.sectionflags	@""
	.align	4


	//----- nvinfo : EIATTR_CUDA_API_VERSION
	.align		4
        /*0000*/ 	.byte	0x04, 0x37
        /*0002*/ 	.short	(.L_123 - .L_122)
.L_122:
        /*0004*/ 	.word	0x00000082


	//----- nvinfo : EIATTR_KPARAM_INFO
	.align		4
.L_123:
        /*0008*/ 	.byte	0x04, 0x17
        /*000a*/ 	.short	(.L_125 - .L_124)
.L_124:
        /*000c*/ 	.word	0x00000000
        /*0010*/ 	.short	0x0005
        /*0012*/ 	.short	0x0024
        /*0014*/ 	.byte	0x00, 0xf0, 0x11, 0x00


	//----- nvinfo : EIATTR_KPARAM_INFO
	.align		4
.L_125:
        /*0018*/ 	.byte	0x04, 0x17
        /*001a*/ 	.short	(.L_127 - .L_126)
.L_126:
        /*001c*/ 	.word	0x00000000
        /*0020*/ 	.short	0x0004
        /*0022*/ 	.short	0x0020
        /*0024*/ 	.byte	0x00, 0xf0, 0x11, 0x00


	//----- nvinfo : EIATTR_KPARAM_INFO
	.align		4
.L_127:
        /*0028*/ 	.byte	0x04, 0x17
        /*002a*/ 	.short	(.L_129 - .L_128)
.L_128:
        /*002c*/ 	.word	0x00000000
        /*0030*/ 	.short	0x0003
        /*0032*/ 	.short	0x0018
        /*0034*/ 	.byte	0x00, 0xf5, 0x21, 0x00


	//----- nvinfo : EIATTR_KPARAM_INFO
	.align		4
.L_129:
        /*0038*/ 	.byte	0x04, 0x17
        /*003a*/ 	.short	(.L_131 - .L_130)
.L_130:
        /*003c*/ 	.word	0x00000000
        /*0040*/ 	.short	0x0002
        /*0042*/ 	.short	0x0010
        /*0044*/ 	.byte	0x00, 0xf5, 0x21, 0x00


	//----- nvinfo : EIATTR_KPARAM_INFO
	.align		4
.L_131:
        /*0048*/ 	.byte	0x04, 0x17
        /*004a*/ 	.short	(.L_133 - .L_132)
.L_132:
        /*004c*/ 	.word	0x00000000
        /*0050*/ 	.short	0x0001
        /*0052*/ 	.short	0x0008
        /*0054*/ 	.byte	0x00, 0xf5, 0x21, 0x00


	//----- nvinfo : EIATTR_KPARAM_INFO
	.align		4
.L_133:
        /*0058*/ 	.byte	0x04, 0x17
        /*005a*/ 	.short	(.L_135 - .L_134)
.L_134:
        /*005c*/ 	.word	0x00000000
        /*0060*/ 	.short	0x0000
        /*0062*/ 	.short	0x0000
        /*0064*/ 	.byte	0x00, 0xf5, 0x21, 0x00


	//----- nvinfo : EIATTR_SPARSE_MMA_MASK
	.align		4
.L_135:
        /*0068*/ 	.byte	0x03, 0x50
        /*006a*/ 	.short	0x0000


	//----- nvinfo : EIATTR_MAXREG_COUNT
	.align		4
        /*006c*/ 	.byte	0x03, 0x1b
        /*006e*/ 	.short	0x00ff


	//----- nvinfo : EIATTR_MERCURY_ISA_VERSION
	.align		4
        /*0070*/ 	.byte	0x03, 0x5f
        /*0072*/ 	.short	0x0101


	//----- nvinfo : EIATTR_VRC_CTA_INIT_COUNT
	.align		4
        /*0074*/ 	.byte	0x02, 0x4a
	.zero		1
	.zero		1


	//----- nvinfo : EIATTR_EXIT_INSTR_OFFSETS
	.align		4
        /*0078*/ 	.byte	0x04, 0x1c
        /*007a*/ 	.short	(.L_137 - .L_136)


	//   ....[0]....
.L_136:
        /*007c*/ 	.word	0x000000c0


	//   ....[1]....
        /*0080*/ 	.word	0x000001e0


	//----- nvinfo : EIATTR_CBANK_PARAM_SIZE
	.align		4
.L_137:
        /*0084*/ 	.byte	0x03, 0x19
        /*0086*/ 	.short	0x0028


	//----- nvinfo : EIATTR_PARAM_CBANK
	.align		4
        /*0088*/ 	.byte	0x04, 0x0a
        /*008a*/ 	.short	(.L_139 - .L_138)
	.align		4
.L_138:
        /*008c*/ 	.word	index@(.nv.constant0._Z22compute_mom_componentsPKfS0_PfS1_ii)
        /*0090*/ 	.short	0x0380
        /*0092*/ 	.short	0x0028


	//----- nvinfo : EIATTR_SW_WAR
	.align		4
.L_139:
        /*0094*/ 	.byte	0x04, 0x36
        /*0096*/ 	.short	(.L_141 - .L_140)
.L_140:
        /*0098*/ 	.word	0x00000008
.L_141:


//--------------------- .nv.info._Z19compute_mu_from_etaPKfS0_Pfii --------------------------
	.section	.nv.info._Z19compute_mu_from_etaPKfS0_Pfii,"",@"SHT_CUDA_INFO"
	.sectionflags	@""
	.align	4


	//----- nvinfo : EIATTR_CUDA_API_VERSION
	.align		4
        /*0000*/ 	.byte	0x04, 0x37
        /*0002*/ 	.short	(.L_143 - .L_142)
.L_142:
        /*0004*/ 	.word	0x00000082


	//----- nvinfo : EIATTR_KPARAM_INFO
	.align		4
.L_143:
        /*0008*/ 	.byte	0x04, 0x17
        /*000a*/ 	.short	(.L_145 - .L_144)
.L_144:
        /*000c*/ 	.word	0x00000000
        /*0010*/ 	.short	0x0004
        /*0012*/ 	.short	0x001c
        /*0014*/ 	.byte	0x00, 0xf0, 0x11, 0x00


	//----- nvinfo : EIATTR_KPARAM_INFO
	.align		4
.L_145:
        /*0018*/ 	.byte	0x04, 0x17
        /*001a*/ 	.short	(.L_147 - .L_146)
.L_146:
        /*001c*/ 	.word	0x00000000
        /*0020*/ 	.short	0x0003
        /*0022*/ 	.short	0x0018
        /*0024*/ 	.byte	0x00, 0xf0, 0x11, 0x00


	//----- nvinfo : EIATTR_KPARAM_INFO
	.align		4
.L_147:
        /*0028*/ 	.byte	0x04, 0x17
        /*002a*/ 	.short	(.L_149 - .L_148)
.L_148:
        /*002c*/ 	.word	0x00000000
        /*0030*/ 	.short	0x0002
        /*0032*/ 	.short	0x0010
        /*0034*/ 	.byte	0x00, 0xf5, 0x21, 0x00


	//----- nvinfo : EIATTR_KPARAM_INFO
	.align		4
.L_149:
        /*0038*/ 	.byte	0x04, 0x17
        /*003a*/ 	.short	(.L_151 - .L_150)
.L_150:
        /*003c*/ 	.word	0x00000000
        /*0040*/ 	.short	0x0001
        /*0042*/ 	.short	0x0008
        /*0044*/ 	.byte	0x00, 0xf5, 0x21, 0x00


	//----- nvinfo : EIATTR_KPARAM_INFO
	.align		4
.L_151:
        /*0048*/ 	.byte	0x04, 0x17
        /*004a*/ 	.short	(.L_153 - .L_152)
.L_152:
        /*004c*/ 	.word	0x00000000
        /*0050*/ 	.short	0x0000
        /*0052*/ 	.short	0x0000
        /*0054*/ 	.byte	0x00, 0xf5, 0x21, 0x00


	//----- nvinfo : EIATTR_SPARSE_MMA_MASK
	.align		4
.L_153:
        /*0058*/ 	.byte	0x03, 0x50
        /*005a*/ 	.short	0x0000


	//----- nvinfo : EIATTR_MAXREG_COUNT
	.align		4
        /*005c*/ 	.byte	0x03, 0x1b
        /*005e*/ 	.short	0x00ff


	//----- nvinfo : EIATTR_MERCURY_ISA_VERSION
	.align		4
        /*0060*/ 	.byte	0x03, 0x5f
        /*0062*/ 	.short	0x0101


	//----- nvinfo : EIATTR_VRC_CTA_INIT_COUNT
	.align		4
        /*0064*/ 	.byte	0x02, 0x4a
	.zero		1
	.zero		1


	//----- nvinfo : EIATTR_EXIT_INSTR_OFFSETS
	.align		4
        /*0068*/ 	.byte	0x04, 0x1c
        /*006a*/ 	.short	(.L_155 - .L_154)


	//   ....[0]....
.L_154:
        /*006c*/ 	.word	0x000000c0


	//   ....[1]....
        /*0070*/ 	.word	0x00000230


	//----- nvinfo : EIATTR_CBANK_PARAM_SIZE
	.align		4
.L_155:
        /*0074*/ 	.byte	0x03, 0x19
        /*0076*/ 	.short	0x0020


	//----- nvinfo : EIATTR_PARAM_CBANK
	.align		4
        /*0078*/ 	.byte	0x04, 0x0a
        /*007a*/ 	.short	(.L_157 - .L_156)
	.align		4
.L_156:
        /*007c*/ 	.word	index@(.nv.constant0._Z19compute_mu_from_etaPKfS0_Pfii)
        /*0080*/ 	.short	0x0380
        /*0082*/ 	.short	0x0020


	//----- nvinfo : EIATTR_SW_WAR
	.align		4
.L_157:
        /*0084*/ 	.byte	0x04, 0x36
        /*0086*/ 	.short	(.L_159 - .L_158)
.L_158:
        /*0088*/ 	.word	0x00000008
.L_159:


//--------------------- .nv.info._Z18compute_dispersionPKfS0_fPfi --------------------------
	.section	.nv.info._Z18compute_dispersionPKfS0_fPfi,"",@"SHT_CUDA_INFO"
	.sectionflags	@""
	.align	4


	//----- nvinfo : EIATTR_CUDA_API_VERSION
	.align		4
        /*0000*/ 	.byte	0x04, 0x37
        /*0002*/ 	.short	(.L_161 - .L_160)
.L_160:
        /*0004*/ 	.word	0x00000082


	//----- nvinfo : EIATTR_KPARAM_INFO
	.align		4
.L_161:
        /*0008*/ 	.byte	0x04, 0x17
        /*000a*/ 	.short	(.L_163 - .L_162)
.L_162:
        /*000c*/ 	.word	0x00000000
        /*0010*/ 	.short	0x0004
        /*0012*/ 	.short	0x0020
        /*0014*/ 	.byte	0x00, 0xf0, 0x11, 0x00


	//----- nvinfo : EIATTR_KPARAM_INFO
	.align		4
.L_163:
        /*0018*/ 	.byte	0x04, 0x17
        /*001a*/ 	.short	(.L_165 - .L_164)
.L_164:
        /*001c*/ 	.word	0x00000000
        /*0020*/ 	.short	0x0003
        /*0022*/ 	.short	0x0018
        /*0024*/ 	.byte	0x00, 0xf5, 0x21, 0x00


	//----- nvinfo : EIATTR_KPARAM_INFO
	.align		4
.L_165:
        /*0028*/ 	.byte	0x04, 0x17
        /*002a*/ 	.short	(.L_167 - .L_166)
.L_166:
        /*002c*/ 	.word	0x00000000
        /*0030*/ 	.short	0x0002
        /*0032*/ 	.short	0x0010
        /*0034*/ 	.byte	0x00, 0xf0, 0x11, 0x00


	//----- nvinfo : EIATTR_KPARAM_INFO
	.align		4
.L_167:
        /*0038*/ 	.byte	0x04, 0x17
        /*003a*/ 	.short	(.L_169 - .L_168)
.L_168:
        /*003c*/ 	.word	0x00000000
        /*0040*/ 	.short	0x0001
        /*0042*/ 	.short	0x0008
        /*0044*/ 	.byte	0x00, 0xf5, 0x21, 0x00


	//----- nvinfo : EIATTR_KPARAM_INFO
	.align		4
.L_169:
        /*0048*/ 	.byte	0x04, 0x17
        /*004a*/ 	.short	(.L_171 - .L_170)
.L_170:
        /*004c*/ 	.word	0x00000000
        /*0050*/ 	.short	0x0000
        /*0052*/ 	.short	0x0000
        /*0054*/ 	.byte	0x00, 0xf5, 0x21, 0x00


	//----- nvinfo : EIATTR_SPARSE_MMA_MASK
	.align		4
.L_171:
        /*0058*/ 	.byte	0x03, 0x50
        /*005a*/ 	.short	0x0000


	//----- nvinfo : EIATTR_MAXREG_COUNT
	.align		4
        /*005c*/ 	.byte	0x03, 0x1b
        /*005e*/ 	.short	0x00ff


	//----- nvinfo : EIATTR_MERCURY_ISA_VERSION
	.align		4
        /*0060*/ 	.byte	0x03, 0x5f
        /*0062*/ 	.short	0x0101


	//----- nvinfo : EIATTR_VRC_CTA_INIT_COUNT
	.align		4
        /*0064*/ 	.byte	0x02, 0x4a
	.zero		1
	.zero		1


	//----- nvinfo : EIATTR_EXIT_INSTR_OFFSETS
	.align		4
        /*0068*/ 	.byte	0x04, 0x1c
        /*006a*/ 	.short	(.L_173 - .L_172)


	//   ....[0]....
.L_172:
        /*006c*/ 	.word	0x00000070


	//   ....[1]....
        /*0070*/ 	.word	0x00000340


	//----- nvinfo : EIATTR_CRS_STACK_SIZE
	.align		4
.L_173:
        /*0074*/ 	.byte	0x04, 0x1e
        /*0076*/ 	.short	(.L_175 - .L_174)
.L_174:
        /*0078*/ 	.word	0x00000000


	//----- nvinfo : EIATTR_CBANK_PARAM_SIZE
	.align		4
.L_175:
        /*007c*/ 	.byte	0x03, 0x19
        /*007e*/ 	.short	0x0024


	//----- nvinfo : EIATTR_PARAM_CBANK
	.align		4
        /*0080*/ 	.byte	0x04, 0x0a
        /*0082*/ 	.short	(.L_177 - .L_176)
	.align		4
.L_176:
        /*0084*/ 	.word	index@(.nv.constant0._Z18compute_dispersionPKfS0_fPfi)
        /*0088*/ 	.short	0x0380
        /*008a*/ 	.short	0x0024


	//----- nvinfo : EIATTR_SW_WAR
	.align		4
.L_177:
        /*008c*/ 	.byte	0x04, 0x36
        /*008e*/ 	.short	(.L_179 - .L_178)
.L_178:
        /*0090*/ 	.word	0x00000008
.L_179:


//--------------------- .nv.info._Z21compute_row_variancesPKfS0_Pfii --------------------------
	.section	.nv.info._Z21compute_row_variancesPKfS0_Pfii,"",@"SHT_CUDA_INFO"
	.sectionflags	@""
	.align	4


	//----- nvinfo : EIATTR_CUDA_API_VERSION
	.align		4
        /*0000*/ 	.byte	0x04, 0x37
        /*0002*/ 	.short	(.L_181 - .L_180)
.L_180:
        /*0004*/ 	.word	0x00000082


	//----- nvinfo : EIATTR_KPARAM_INFO
	.align		4
.L_181:
        /*0008*/ 	.byte	0x04, 0x17
        /*000a*/ 	.short	(.L_183 - .L_182)
.L_182:
        /*000c*/ 	.word	0x00000000
        /*0010*/ 	.short	0x0004
        /*0012*/ 	.short	0x001c
        /*0014*/ 	.byte	0x00, 0xf0, 0x11, 0x00


	//----- nvinfo : EIATTR_KPARAM_INFO
	.align		4
.L_183:
        /*0018*/ 	.byte	0x04, 0x17
        /*001a*/ 	.short	(.L_185 - .L_184)
.L_184:
        /*001c*/ 	.word	0x00000000
        /*0020*/ 	.short	0x0003
        /*0022*/ 	.short	0x0018
        /*0024*/ 	.byte	0x00, 0xf0, 0x11, 0x00


	//----- nvinfo : EIATTR_KPARAM_INFO
	.align		4
.L_185:
        /*0028*/ 	.byte	0x04, 0x17
        /*002a*/ 	.short	(.L_187 - .L_186)
.L_186:
        /*002c*/ 	.word	0x00000000
        /*0030*/ 	.short	0x0002
        /*0032*/ 	.short	0x0010
        /*0034*/ 	.byte	0x00, 0xf5, 0x21, 0x00


	//----- nvinfo : EIATTR_KPARAM_INFO
	.align		4
.L_187:
        /*0038*/ 	.byte	0x04, 0x17
        /*003a*/ 	.short	(.L_189 - .L_188)
.L_188:
        /*003c*/ 	.word	0x00000000
        /*0040*/ 	.short	0x0001
        /*0042*/ 	.short	0x0008
        /*0044*/ 	.byte	0x00, 0xf5, 0x21, 0x00


	//----- nvinfo : EIATTR_KPARAM_INFO
	.align		4
.L_189:
        /*0048*/ 	.byte	0x04, 0x17
        /*004a*/ 	.short	(.L_191 - .L_190)
.L_190:
        /*004c*/ 	.word	0x00000000
        /*0050*/ 	.short	0x0000
        /*0052*/ 	.short	0x0000
        /*0054*/ 	.byte	0x00, 0xf5, 0x21, 0x00


	//----- nvinfo : EIATTR_SPARSE_MMA_MASK
	.align		4
.L_191:
        /*0058*/ 	.byte	0x03, 0x50
        /*005a*/ 	.short	0x0000


	//----- nvinfo : EIATTR_MAXREG_COUNT
	.align		4
        /*005c*/ 	.byte	0x03, 0x1b
        /*005e*/ 	.short	0x00ff


	//----- nvinfo : EIATTR_MERCURY_ISA_VERSION
	.align		4
        /*0060*/ 	.byte	0x03, 0x5f
        /*0062*/ 	.short	0x0101


	//----- nvinfo : EIATTR_VRC_CTA_INIT_COUNT
	.align		4
        /*0064*/ 	.byte	0x02, 0x4a
	.zero		1
	.zero		1


	//----- nvinfo : EIATTR_EXIT_INSTR_OFFSETS
	.align		4
        /*0068*/ 	.byte	0x04, 0x1c
        /*006a*/ 	.short	(.L_193 - .L_192)


	//   ....[0]....
.L_192:
        /*006c*/ 	.word	0x00000070


	//   ....[1]....
        /*0070*/ 	.word	0x00000cf0


	//----- nvinfo : EIATTR_CRS_STACK_SIZE
	.align		4
.L_193:
        /*0074*/ 	.byte	0x04, 0x1e
        /*0076*/ 	.short	(.L_195 - .L_194)
.L_194:
        /*0078*/ 	.word	0x00000000


	//----- nvinfo : EIATTR_CBANK_PARAM_SIZE
	.align		4
.L_195:
        /*007c*/ 	.byte	0x03, 0x19
        /*007e*/ 	.short	0x0020


	//----- nvinfo : EIATTR_PARAM_CBANK
	.align		4
        /*0080*/ 	.byte	0x04, 0x0a
        /*0082*/ 	.short	(.L_197 - .L_196)
	.align		4
.L_196:
        /*0084*/ 	.word	index@(.nv.constant0._Z21compute_row_variancesPKfS0_Pfii)
        /*0088*/ 	.short	0x0380
        /*008a*/ 	.short	0x0020


	//----- nvinfo : EIATTR_SW_WAR
	.align		4
.L_197:
        /*008c*/ 	.byte	0x04, 0x36
        /*008e*/ 	.short	(.L_199 - .L_198)
.L_198:
        /*0090*/ 	.word	0x00000008
.L_199:


//--------------------- .nv.info._Z17compute_row_meansPKfPfii --------------------------
	.section	.nv.info._Z17compute_row_meansPKfPfii,"",@"SHT_CUDA_INFO"
	.sectionflags	@""
	.align	4


	//----- nvinfo : EIATTR_CUDA_API_VERSION
	.align		4
        /*0000*/ 	.byte	0x04, 0x37
        /*0002*/ 	.short	(.L_201 - .L_200)
.L_200:
        /*0004*/ 	.word	0x00000082


	//----- nvinfo : EIATTR_KPARAM_INFO
	.align		4
.L_201:
        /*0008*/ 	.byte	0x04, 0x17
        /*000a*/ 	.short	(.L_203 - .L_202)
.L_202:
        /*000c*/ 	.word	0x00000000
        /*0010*/ 	.short	0x0003
        /*0012*/ 	.short	0x0014
        /*0014*/ 	.byte	0x00, 0xf0, 0x11, 0x00


	//----- nvinfo : EIATTR_KPARAM_INFO
	.align		4
.L_203:
        /*0018*/ 	.byte	0x04, 0x17
        /*001a*/ 	.short	(.L_205 - .L_204)
.L_204:
        /*001c*/ 	.word	0x00000000
        /*0020*/ 	.short	0x0002
        /*0022*/ 	.short	0x0010
        /*0024*/ 	.byte	0x00, 0xf0, 0x11, 0x00


	//----- nvinfo : EIATTR_KPARAM_INFO
	.align		4
.L_205:
        /*0028*/ 	.byte	0x04, 0x17
        /*002a*/ 	.short	(.L_207 - .L_206)
.L_206:
        /*002c*/ 	.word	0x00000000
        /*0030*/ 	.short	0x0001
        /*0032*/ 	.short	0x0008
        /*0034*/ 	.byte	0x00, 0xf5, 0x21, 0x00


	//----- nvinfo : EIATTR_KPARAM_INFO
	.align		4
.L_207:
        /*0038*/ 	.byte	0x04, 0x17
        /*003a*/ 	.short	(.L_209 - .L_208)
.L_208:
        /*003c*/ 	.word	0x00000000
        /*0040*/ 	.short	0x0000
        /*0042*/ 	.short	0x0000
        /*0044*/ 	.byte	0x00, 0xf5, 0x21, 0x00


	//----- nvinfo : EIATTR_SPARSE_MMA_MASK
	.align		4
.L_209:
        /*0048*/ 	.byte	0x03, 0x50
        /*004a*/ 	.short	0x0000


	//----- nvinfo : EIATTR_MAXREG_COUNT
	.align		4
        /*004c*/ 	.byte	0x03, 0x1b
        /*004e*/ 	.short	0x00ff


	//----- nvinfo : EIATTR_MERCURY_ISA_VERSION
	.align		4
        /*0050*/ 	.byte	0x03, 0x5f
        /*0052*/ 	.short	0x0101


	//----- nvinfo : EIATTR_VRC_CTA_INIT_COUNT
	.align		4
        /*0054*/ 	.byte	0x02, 0x4a
	.zero		1
	.zero		1


	//----- nvinfo : EIATTR_EXIT_INSTR_OFFSETS
	.align		4
        /*0058*/ 	.byte	0x04, 0x1c
        /*005a*/ 	.short	(.L_211 - .L_210)


	//   ....[0]....
.L_210:
        /*005c*/ 	.word	0x00000070


	//   ....[1]....
        /*0060*/ 	.word	0x00000ad0


	//----- nvinfo : EIATTR_CRS_STACK_SIZE
	.align		4
.L_211:
        /*0064*/ 	.byte	0x04, 0x1e
        /*0066*/ 	.short	(.L_213 - .L_212)
.L_212:
        /*0068*/ 	.word	0x00000000


	//----- nvinfo : EIATTR_CBANK_PARAM_SIZE
	.align		4
.L_213:
        /*006c*/ 	.byte	0x03, 0x19
        /*006e*/ 	.short	0x0018


	//----- nvinfo : EIATTR_PARAM_CBANK
	.align		4
        /*0070*/ 	.byte	0x04, 0x0a
        /*0072*/ 	.short	(.L_215 - .L_214)
	.align		4
.L_214:
        /*0074*/ 	.word	index@(.nv.constant0._Z17compute_row_meansPKfPfii)
        /*0078*/ 	.short	0x0380
        /*007a*/ 	.short	0x0018


	//----- nvinfo : EIATTR_SW_WAR
	.align		4
.L_215:
        /*007c*/ 	.byte	0x04, 0x36
        /*007e*/ 	.short	(.L_217 - .L_216)
.L_216:
        /*0080*/ 	.word	0x00000008
.L_217:


//--------------------- .nv.info._Z7final1DPfS_m  --------------------------
	.section	.nv.info._Z7final1DPfS_m,"",@"SHT_CUDA_INFO"
	.sectionflags	@""
	.align	4


	//----- nvinfo : EIATTR_CUDA_API_VERSION
	.align		4
        /*0000*/ 	.byte	0x04, 0x37
        /*0002*/ 	.short	(.L_219 - .L_218)
.L_218:
        /*0004*/ 	.word	0x00000082


	//----- nvinfo : EIATTR_KPARAM_INFO
	.align		4
.L_219:
        /*0008*/ 	.byte	0x04, 0x17
        /*000a*/ 	.short	(.L_221 - .L_220)
.L_220:
        /*000c*/ 	.word	0x00000000
        /*0010*/ 	.short	0x0002
        /*0012*/ 	.short	0x0010
        /*0014*/ 	.byte	0x00, 0xf0, 0x21, 0x00


	//----- nvinfo : EIATTR_KPARAM_INFO
	.align		4
.L_221:
        /*0018*/ 	.byte	0x04, 0x17
        /*001a*/ 	.short	(.L_223 - .L_222)
.L_222:
        /*001c*/ 	.word	0x00000000
        /*0020*/ 	.short	0x0001
        /*0022*/ 	.short	0x0008
        /*0024*/ 	.byte	0x00, 0xf5, 0x21, 0x00


	//----- nvinfo : EIATTR_KPARAM_INFO
	.align		4
.L_223:
        /*0028*/ 	.byte	0x04, 0x17
        /*002a*/ 	.short	(.L_225 - .L_224)
.L_224:
        /*002c*/ 	.word	0x00000000
        /*0030*/ 	.short	0x0000
        /*0032*/ 	.short	0x0000
        /*0034*/ 	.byte	0x00, 0xf5, 0x21, 0x00


	//----- nvinfo : EIATTR_SPARSE_MMA_MASK
	.align		4
.L_225:
        /*0038*/ 	.byte	0x03, 0x50
        /*003a*/ 	.short	0x0000


	//----- nvinfo : EIATTR_MAXREG_COUNT
	.align		4
        /*003c*/ 	.byte	0x03, 0x1b
        /*003e*/ 	.short	0x00ff


	//----- nvinfo : EIATTR_MERCURY_ISA_VERSION
	.align		4
        /*0040*/ 	.byte	0x03, 0x5f
        /*0042*/ 	.short	0x0101


	//----- nvinfo : EIATTR_VRC_CTA_INIT_COUNT
	.align		4
        /*0044*/ 	.byte	0x02, 0x4a
	.zero		1
	.zero		1


	//----- nvinfo : EIATTR_EXIT_INSTR_OFFSETS
	.align		4
        /*0048*/ 	.byte	0x04, 0x1c
        /*004a*/ 	.short	(.L_227 - .L_226)


	//   ....[0]....
.L_226:
        /*004c*/ 	.word	0x00000090


	//   ....[1]....
        /*0050*/ 	.word	0x00000160


	//----- nvinfo : EIATTR_CBANK_PARAM_SIZE
	.align		4
.L_227:
        /*0054*/ 	.byte	0x03, 0x19
        /*0056*/ 	.short	0x0018


	//----- nvinfo : EIATTR_PARAM_CBANK
	.align		4
        /*0058*/ 	.byte	0x04, 0x0a
        /*005a*/ 	.short	(.L_229 - .L_228)
	.align		4
.L_228:
        /*005c*/ 	.word	index@(.nv.constant0._Z7final1DPfS_m)
        /*0060*/ 	.short	0x0380
        /*0062*/ 	.short	0x0018


	//----- nvinfo : EIATTR_SW_WAR
	.align		4
.L_229:
        /*0064*/ 	.byte	0x04, 0x36
        /*0066*/ 	.short	(.L_231 - .L_230)
.L_230:
        /*0068*/ 	.word	0x00000008
.L_231:


//--------------------- .nv.info._Z14elementWiseSubPfm --------------------------
	.section	.nv.info._Z14elementWiseSubPfm,"",@"SHT_CUDA_INFO"
	.sectionflags	@""
	.align	4


	//----- nvinfo : EIATTR_CUDA_API_VERSION
	.align		4
        /*0000*/ 	.byte	0x04, 0x37
        /*0002*/ 	.short	(.L_233 - .L_232)
.L_232:
        /*0004*/ 	.word	0x00000082


	//----- nvinfo : EIATTR_KPARAM_INFO
	.align		4
.L_233:
        /*0008*/ 	.byte	0x04, 0x17
        /*000a*/ 	.short	(.L_235 - .L_234)
.L_234:
        /*000c*/ 	.word	0x00000000
        /*0010*/ 	.short	0x0001
        /*0012*/ 	.short	0x0008
        /*0014*/ 	.byte	0x00, 0xf0, 0x21, 0x00


	//----- nvinfo : EIATTR_KPARAM_INFO
	.align		4
.L_235:
        /*0018*/ 	.byte	0x04, 0x17
        /*001a*/ 	.short	(.L_237 - .L_236)
.L_236:
        /*001c*/ 	.word	0x00000000
        /*0020*/ 	.short	0x0000
        /*0022*/ 	.short	0x0000
        /*0024*/ 	.byte	0x00, 0xf5, 0x21, 0x00


	//----- nvinfo : EIATTR_SPARSE_MMA_MASK
	.align		4
.L_237:
        /*0028*/ 	.byte	0x03, 0x50
        /*002a*/ 	.short	0x0000


	//----- nvinfo : EIATTR_MAXREG_COUNT
	.align		4
        /*002c*/ 	.byte	0x03, 0x1b
        /*002e*/ 	.short	0x00ff


	//----- nvinfo : EIATTR_MERCURY_ISA_VERSION
	.align		4
        /*0030*/ 	.byte	0x03, 0x5f
        /*0032*/ 	.short	0x0101


	//----- nvinfo : EIATTR_VRC_CTA_INIT_COUNT
	.align		4
        /*0034*/ 	.byte	0x02, 0x4a
	.zero		1
	.zero		1


	//----- nvinfo : EIATTR_EXIT_INSTR_OFFSETS
	.align		4
        /*0038*/ 	.byte	0x04, 0x1c
        /*003a*/ 	.short	(.L_239 - .L_238)


	//   ....[0]....
.L_238:
        /*003c*/ 	.word	0x00000090


	//   ....[1]....
        /*0040*/ 	.word	0x00000110


	//----- nvinfo : EIATTR_CBANK_PARAM_SIZE
	.align		4
.L_239:
        /*0044*/ 	.byte	0x03, 0x19
        /*0046*/ 	.short	0x0010


	//----- nvinfo : EIATTR_PARAM_CBANK
	.align		4
        /*0048*/ 	.byte	0x04, 0x0a
        /*004a*/ 	.short	(.L_241 - .L_240)
	.align		4
.L_240:
        /*004c*/ 	.word	index@(.nv.constant0._Z14elementWiseSubPfm)
        /*0050*/ 	.short	0x0380
        /*0052*/ 	.short	0x0010


	//----- nvinfo : EIATTR_SW_WAR
	.align		4
.L_241:
        /*0054*/ 	.byte	0x04, 0x36
        /*0056*/ 	.short	(.L_243 - .L_242)
.L_242:
        /*0058*/ 	.word	0x00000008
.L_243:


//--------------------- .nv.info._Z11elementWisePfS_m --------------------------
	.section	.nv.info._Z11elementWisePfS_m,"",@"SHT_CUDA_INFO"
	.sectionflags	@""
	.align	4


	//----- nvinfo : EIATTR_CUDA_API_VERSION
	.align		4
        /*0000*/ 	.byte	0x04, 0x37
        /*0002*/ 	.short	(.L_245 - .L_244)
.L_244:
        /*0004*/ 	.word	0x00000082


	//----- nvinfo : EIATTR_KPARAM_INFO
	.align		4
.L_245:
        /*0008*/ 	.byte	0x04, 0x17
        /*000a*/ 	.short	(.L_247 - .L_246)
.L_246:
        /*000c*/ 	.word	0x00000000
        /*0010*/ 	.short	0x0002
        /*0012*/ 	.short	0x0010
        /*0014*/ 	.byte	0x00, 0xf0, 0x21, 0x00


	//----- nvinfo : EIATTR_KPARAM_INFO
	.align		4
.L_247:
        /*0018*/ 	.byte	0x04, 0x17
        /*001a*/ 	.short	(.L_249 - .L_248)
.L_248:
        /*001c*/ 	.word	0x00000000
        /*0020*/ 	.short	0x0001
        /*0022*/ 	.short	0x0008
        /*0024*/ 	.byte	0x00, 0xf5, 0x21, 0x00


	//----- nvinfo : EIATTR_KPARAM_INFO
	.align		4
.L_249:
        /*0028*/ 	.byte	0x04, 0x17
        /*002a*/ 	.short	(.L_251 - .L_250)
.L_250:
        /*002c*/ 	.word	0x00000000
        /*0030*/ 	.short	0x0000
        /*0032*/ 	.short	0x0000
        /*0034*/ 	.byte	0x00, 0xf5, 0x21, 0x00


	//----- nvinfo : EIATTR_SPARSE_MMA_MASK
	.align		4
.L_251:
        /*0038*/ 	.byte	0x03, 0x50
        /*003a*/ 	.short	0x0000


	//----- nvinfo : EIATTR_MAXREG_COUNT
	.align		4
        /*003c*/ 	.byte	0x03, 0x1b
        /*003e*/ 	.short	0x00ff


	//----- nvinfo : EIATTR_MERCURY_ISA_VERSION
	.align		4
        /*0040*/ 	.byte	0x03, 0x5f
        /*0042*/ 	.short	0x0101


	//----- nvinfo : EIATTR_VRC_CTA_INIT_COUNT
	.align		4
        /*0044*/ 	.byte	0x02, 0x4a
	.zero		1
	.zero		1


	//----- nvinfo : EIATTR_EXIT_INSTR_OFFSETS
	.align		4
        /*0048*/ 	.byte	0x04, 0x1c
        /*004a*/ 	.short	(.L_253 - .L_252)


	//   ....[0]....
.L_252:
        /*004c*/ 	.word	0x00000090


	//   ....[1]....
        /*0050*/ 	.word	0x00000160


	//----- nvinfo : EIATTR_CBANK_PARAM_SIZE
	.align		4
.L_253:
        /*0054*/ 	.byte	0x03, 0x19
        /*0056*/ 	.short	0x0018


	//----- nvinfo : EIATTR_PARAM_CBANK
	.align		4
        /*0058*/ 	.byte	0x04, 0x0a
        /*005a*/ 	.short	(.L_255 - .L_254)
	.align		4
.L_254:
        /*005c*/ 	.word	index@(.nv.constant0._Z11elementWisePfS_m)
        /*0060*/ 	.short	0x0380
        /*0062*/ 	.short	0x0018


	//----- nvinfo : EIATTR_SW_WAR
	.align		4
.L_255:
        /*0064*/ 	.byte	0x04, 0x36
        /*0066*/ 	.short	(.L_257 - .L_256)
.L_256:
        /*0068*/ 	.word	0x00000008
.L_257:


//--------------------- .nv.info._Z9process2DPfS_S_S_ii --------------------------
	.section	.nv.info._Z9process2DPfS_S_S_ii,"",@"SHT_CUDA_INFO"
	.sectionflags	@""
	.align	4


	//----- nvinfo : EIATTR_CUDA_API_VERSION
	.align		4
        /*0000*/ 	.byte	0x04, 0x37
        /*0002*/ 	.short	(.L_259 - .L_258)
.L_258:
        /*0004*/ 	.word	0x00000082


	//----- nvinfo : EIATTR_KPARAM_INFO
	.align		4
.L_259:
        /*0008*/ 	.byte	0x04, 0x17
        /*000a*/ 	.short	(.L_261 - .L_260)
.L_260:
        /*000c*/ 	.word	0x00000000
        /*0010*/ 	.short	0x0005
        /*0012*/ 	.short	0x0024
        /*0014*/ 	.byte	0x00, 0xf0, 0x11, 0x00


	//----- nvinfo : EIATTR_KPARAM_INFO
	.align		4
.L_261:
        /*0018*/ 	.byte	0x04, 0x17
        /*001a*/ 	.short	(.L_263 - .L_262)
.L_262:
        /*001c*/ 	.word	0x00000000
        /*0020*/ 	.short	0x0004
        /*0022*/ 	.short	0x0020
        /*0024*/ 	.byte	0x00, 0xf0, 0x11, 0x00


	//----- nvinfo : EIATTR_KPARAM_INFO
	.align		4
.L_263:
        /*0028*/ 	.byte	0x04, 0x17
        /*002a*/ 	.short	(.L_265 - .L_264)
.L_264:
        /*002c*/ 	.word	0x00000000
        /*0030*/ 	.short	0x0003
        /*0032*/ 	.short	0x0018
        /*0034*/ 	.byte	0x00, 0xf5, 0x21, 0x00


	//----- nvinfo : EIATTR_KPARAM_INFO
	.align		4
.L_265:
        /*0038*/ 	.byte	0x04, 0x17
        /*003a*/ 	.short	(.L_267 - .L_266)
.L_266:
        /*003c*/ 	.word	0x00000000
        /*0040*/ 	.short	0x0002
        /*0042*/ 	.short	0x0010
        /*0044*/ 	.byte	0x00, 0xf5, 0x21, 0x00


	//----- nvinfo : EIATTR_KPARAM_INFO
	.align		4
.L_267:
        /*0048*/ 	.byte	0x04, 0x17
        /*004a*/ 	.short	(.L_269 - .L_268)
.L_268:
        /*004c*/ 	.word	0x00000000
        /*0050*/ 	.short	0x0001
        /*0052*/ 	.short	0x0008
        /*0054*/ 	.byte	0x00, 0xf5, 0x21, 0x00


	//----- nvinfo : EIATTR_KPARAM_INFO
	.align		4
.L_269:
        /*0058*/ 	.byte	0x04, 0x17
        /*005a*/ 	.short	(.L_271 - .L_270)
.L_270:
        /*005c*/ 	.word	0x00000000
        /*0060*/ 	.short	0x0000
        /*0062*/ 	.short	0x0000
        /*0064*/ 	.byte	0x00, 0xf5, 0x21, 0x00


	//----- nvinfo : EIATTR_SPARSE_MMA_MASK
	.align		4
.L_271:
        /*0068*/ 	.byte	0x03, 0x50
        /*006a*/ 	.short	0x0000


	//----- nvinfo : EIATTR_MAXREG_COUNT
	.align		4
        /*006c*/ 	.byte	0x03, 0x1b
        /*006e*/ 	.short	0x00ff


	//----- nvinfo : EIATTR_MERCURY_ISA_VERSION
	.align		4
        /*0070*/ 	.byte	0x03, 0x5f
        /*0072*/ 	.short	0x0101


	//----- nvinfo : EIATTR_VRC_CTA_INIT_COUNT
	.align		4
        /*0074*/ 	.byte	0x02, 0x4a
	.zero		1
	.zero		1


	//----- nvinfo : EIATTR_EXIT_INSTR_OFFSETS
	.align		4
        /*0078*/ 	.byte	0x04, 0x1c
        /*007a*/ 	.short	(.L_273 - .L_272)


	//   ....[0]....
.L_272:
        /*007c*/ 	.word	0x000000c0


	//   ....[1]....
        /*0080*/ 	.word	0x000002a0


	//----- nvinfo : EIATTR_CRS_STACK_SIZE
	.align		4
.L_273:
        /*0084*/ 	.byte	0x04, 0x1e
        /*0086*/ 	.short	(.L_275 - .L_274)
.L_274:
        /*0088*/ 	.word	0x00000000


	//----- nvinfo : EIATTR_CBANK_PARAM_SIZE
	.align		4
.L_275:
        /*008c*/ 	.byte	0x03, 0x19
        /*008e*/ 	.short	0x0028


	//----- nvinfo : EIATTR_PARAM_CBANK
	.align		4
        /*0090*/ 	.byte	0x04, 0x0a
        /*0092*/ 	.short	(.L_277 - .L_276)
	.align		4
.L_276:
        /*0094*/ 	.word	index@(.nv.constant0._Z9process2DPfS_S_S_ii)
        /*0098*/ 	.short	0x0380
        /*009a*/ 	.short	0x0028


	//----- nvinfo : EIATTR_SW_WAR
	.align		4
.L_277:
        /*009c*/ 	.byte	0x04, 0x36
        /*009e*/ 	.short	(.L_279 - .L_278)
.L_278:
        /*00a0*/ 	.word	0x00000008
.L_279:


//--------------------- .nv.info._Z6expGPUPfS_S_mm --------------------------
	.section	.nv.info._Z6expGPUPfS_S_mm,"",@"SHT_CUDA_INFO"
	.sectionflags	@""
	.align	4


	//----- nvinfo : EIATTR_CUDA_API_VERSION
	.align		4
        /*0000*/ 	.byte	0x04, 0x37
        /*0002*/ 	.short	(.L_281 - .L_280)
.L_280:
        /*0004*/ 	.word	0x00000082


	//----- nvinfo : EIATTR_KPARAM_INFO
	.align		4
.L_281:
        /*0008*/ 	.byte	0x04, 0x17
        /*000a*/ 	.short	(.L_283 - .L_282)
.L_282:
        /*000c*/ 	.word	0x00000000
        /*0010*/ 	.short	0x0004
        /*0012*/ 	.short	0x0020
        /*0014*/ 	.byte	0x00, 0xf0, 0x21, 0x00


	//----- nvinfo : EIATTR_KPARAM_INFO
	.align		4
.L_283:
        /*0018*/ 	.byte	0x04, 0x17
        /*001a*/ 	.short	(.L_285 - .L_284)
.L_284:
        /*001c*/ 	.word	0x00000000
        /*0020*/ 	.short	0x0003
        /*0022*/ 	.short	0x0018
        /*0024*/ 	.byte	0x00, 0xf0, 0x21, 0x00


	//----- nvinfo : EIATTR_KPARAM_INFO
	.align		4
.L_285:
        /*0028*/ 	.byte	0x04, 0x17
        /*002a*/ 	.short	(.L_287 - .L_286)
.L_286:
        /*002c*/ 	.word	0x00000000
        /*0030*/ 	.short	0x0002
        /*0032*/ 	.short	0x0010
        /*0034*/ 	.byte	0x00, 0xf5, 0x21, 0x00


	//----- nvinfo : EIATTR_KPARAM_INFO
	.align		4
.L_287:
        /*0038*/ 	.byte	0x04, 0x17
        /*003a*/ 	.short	(.L_289 - .L_288)
.L_288:
        /*003c*/ 	.word	0x00000000
        /*0040*/ 	.short	0x0001
        /*0042*/ 	.short	0x0008
        /*0044*/ 	.byte	0x00, 0xf5, 0x21, 0x00


	//----- nvinfo : EIATTR_KPARAM_INFO
	.align		4
.L_289:
        /*0048*/ 	.byte	0x04, 0x17
        /*004a*/ 	.short	(.L_291 - .L_290)
.L_290:
        /*004c*/ 	.word	0x00000000
        /*0050*/ 	.short	0x0000
        /*0052*/ 	.short	0x0000
        /*0054*/ 	.byte	0x00, 0xf5, 0x21, 0x00


	//----- nvinfo : EIATTR_SPARSE_MMA_MASK
	.align		4
.L_291:
        /*0058*/ 	.byte	0x03, 0x50
        /*005a*/ 	.short	0x0000


	//----- nvinfo : EIATTR_MAXREG_COUNT
	.align		4
        /*005c*/ 	.byte	0x03, 0x1b
        /*005e*/ 	.short	0x00ff


	//----- nvinfo : EIATTR_MERCURY_ISA_VERSION
	.align		4
        /*0060*/ 	.byte	0x03, 0x5f
        /*0062*/ 	.short	0x0101


	//----- nvinfo : EIATTR_VRC_CTA_INIT_COUNT
	.align		4
        /*0064*/ 	.byte	0x02, 0x4a
	.zero		1
	.zero		1


	//----- nvinfo : EIATTR_EXIT_INSTR_OFFSETS
	.align		4
        /*0068*/ 	.byte	0x04, 0x1c
        /*006a*/ 	.short	(.L_293 - .L_292)


	//   ....[0]....
.L_292:
        /*006c*/ 	.word	0x00000090


	//   ....[1]....
        /*0070*/ 	.word	0x00000410


	//----- nvinfo : EIATTR_CRS_STACK_SIZE
	.align		4
.L_293:
        /*0074*/ 	.byte	0x04, 0x1e
        /*0076*/ 	.short	(.L_295 - .L_294)
.L_294:
        /*0078*/ 	.word	0x00000000


	//----- nvinfo : EIATTR_CBANK_PARAM_SIZE
	.align		4
.L_295:
        /*007c*/ 	.byte	0x03, 0x19
        /*007e*/ 	.short	0x0028


	//----- nvinfo : EIATTR_PARAM_CBANK
	.align		4
        /*0080*/ 	.byte	0x04, 0x0a
        /*0082*/ 	.short	(.L_297 - .L_296)
	.align		4
.L_296:
        /*0084*/ 	.word	index@(.nv.constant0._Z6expGPUPfS_S_mm)
        /*0088*/ 	.short	0x0380
        /*008a*/ 	.short	0x0028


	//----- nvinfo : EIATTR_SW_WAR
	.align		4
.L_297:
        /*008c*/ 	.byte	0x04, 0x36
        /*008e*/ 	.short	(.L_299 - .L_298)
.L_298:
        /*0090*/ 	.word	0x00000008
.L_299:


//--------------------- .nv.callgraph             --------------------------
	.section	.nv.callgraph,"",@"SHT_CUDA_CALLGRAPH"
	.align	4
	.sectionentsize	8
	.align		4
        /*0000*/ 	.word	0x00000000
	.align		4
        /*0004*/ 	.word	0xffffffff
	.align		4
        /*0008*/ 	.word	0x00000000
	.align		4
        /*000c*/ 	.word	0xfffffffe
	.align		4
        /*0010*/ 	.word	0x00000000
	.align		4
        /*0014*/ 	.word	0xfffffffd
	.align		4
        /*0018*/ 	.word	0x00000000
	.align		4
        /*001c*/ 	.word	0xfffffffc


//--------------------- .text._Z22init_beta_rough_kernelPKfPfii --------------------------
	.section	.text._Z22init_beta_rough_kernelPKfPfii,"ax",@progbits
	.align	128
        .global         _Z22init_beta_rough_kernelPKfPfii
        .type           _Z22init_beta_rough_kernelPKfPfii,@function
        .size           _Z22init_beta_rough_kernelPKfPfii,(.L_x_98 - _Z22init_beta_rough_kernelPKfPfii)
        .other          _Z22init_beta_rough_kernelPKfPfii,@"STO_CUDA_ENTRY STV_DEFAULT"
_Z22init_beta_rough_kernelPKfPfii:
.text._Z22init_beta_rough_kernelPKfPfii:
[----:B------:R-:W-:Y:S01]  /*0000*/  LDC R1, c[0x0][0x37c] ;  /* 0x0000df00ff017b82 */ /* 0x000fe20000000800 */
[----:B------:R-:W0:Y:S07]  /*0010*/  S2R R3, SR_TID.X ;  /* 0x0000000000037919 */ /* 0x000e2e0000002100 */
[----:B------:R-:W0:Y:S01]  /*0020*/  S2UR UR4, SR_CTAID.X ;  /* 0x00000000000479c3 */ /* 0x000e220000002500 */
[----:B------:R-:W1:Y:S07]  /*0030*/  LDCU UR5, c[0x0][0x390] ;  /* 0x00007200ff0577ac */ /* 0x000e6e0008000800 */
[----:B------:R-:W0:Y:S02]  /*0040*/  LDC R0, c[0x0][0x360] ;  /* 0x0000d800ff007b82 */ /* 0x000e240000000800 */
[----:B0-----:R-:W-:-:S05]  /*0050*/  IMAD R0, R0, UR4, R3 ;  /* 0x0000000400007c24 */ /* 0x001fca000f8e0203 */
[----:B-1----:R-:W-:-:S13]  /*0060*/  ISETP.GE.AND P0, PT, R0, UR5, PT ;  /* 0x0000000500007c0c */ /* 0x002fda000bf06270 */
[----:B------:R-:W-:Y:S05]  /*0070*/  @P0 EXIT ;  /* 0x000000000000094d */ /* 0x000fea0003800000 */
[----:B------:R-:W0:Y:S01]  /*0080*/  LDC.64 R2, c[0x0][0x380] ;  /* 0x0000e000ff027b82 */ /* 0x000e220000000a00 */
[----:B------:R-:W1:Y:S01]  /*0090*/  LDCU.64 UR4, c[0x0][0x358] ;  /* 0x00006b00ff0477ac */ /* 0x000e620008000a00 */
[----:B------:R-:W-:Y:S01]  /*00a0*/  HFMA2 R8, -RZ, RZ, 1.625, 0 ;  /* 0x3e800000ff087431 */ /* 0x000fe200000001ff */
[----:B------:R-:W-:-:S05]  /*00b0*/  MOV R9, 0x3d39bf78 ;  /* 0x3d39bf7800097802 */ /* 0x000fca0000000f00 */
[----:B------:R-:W2:Y:S01]  /*00c0*/  LDC R11, c[0x0][0x394] ;  /* 0x0000e500ff0b7b82 */ /* 0x000ea20000000800 */
[----:B0-----:R-:W-:-:S05]  /*00d0*/  IMAD.WIDE R2, R0, 0x4, R2 ;  /* 0x0000000400027825 */ /* 0x001fca00078e0202 */
[----:B-1----:R0:W3:Y:S01]  /*00e0*/  LDG.E R4, desc[UR4][R2.64] ;  /* 0x0000000402047981 */ /* 0x0020e2000c1e1900 */
[----:B--2---:R-:W-:Y:S01]  /*00f0*/  ISETP.GE.AND P2, PT, R11, 0x2, PT ;  /* 0x000000020b00780c */ /* 0x004fe20003f46270 */
[----:B0-----:R-:W0:Y:S01]  /*0100*/  LDC.64 R2, c[0x0][0x388] ;  /* 0x0000e200ff027b82 */ /* 0x001e220000000a00 */
[C---:B---3--:R-:W-:Y:S01]  /*0110*/  FADD.RZ R5, R4.reuse, 1 ;  /* 0x3f80000004057421 */ /* 0x048fe2000000c000 */
[----:B------:R-:W-:-:S04]  /*0120*/  ISETP.GE.U32.AND P0, PT, R4, 0x7f800000, PT ;  /* 0x7f8000000400780c */ /* 0x000fc80003f06070 */
[----:B------:R-:W-:Y:S02]  /*0130*/  IADD3 R5, PT, PT, R5, -0x3f400000, RZ ;  /* 0xc0c0000005057810 */ /* 0x000fe40007ffe0ff */
[----:B------:R-:W-:Y:S02]  /*0140*/  ISETP.GT.AND P1, PT, R4, -0x40800000, P0 ;  /* 0xbf8000000400780c */ /* 0x000fe40000724270 */
[----:B------:R-:W-:-:S04]  /*0150*/  LOP3.LUT R5, R5, 0xff800000, RZ, 0xc0, !PT ;  /* 0xff80000005057812 */ /* 0x000fc800078ec0ff */
[----:B------:R-:W-:Y:S01]  /*0160*/  IADD3 R7, PT, PT, -R5, 0x40800000, RZ ;  /* 0x4080000005077810 */ /* 0x000fe20007ffe1ff */
[----:B------:R-:W-:Y:S01]  /*0170*/  IMAD.IADD R6, R4, 0x1, -R5 ;  /* 0x0000000104067824 */ /* 0x000fe200078e0a05 */
[----:B------:R-:W-:-:S03]  /*0180*/  I2FP.F32.S32 R5, R5 ;  /* 0x0000000500057245 */ /* 0x000fc60000201400 */
[----:B------:R-:W-:Y:S02]  /*0190*/  FFMA R7, R7, R8, -1 ;  /* 0xbf80000007077423 */ /* 0x000fe40000000008 */
[----:B------:R-:W-:Y:S02]  /*01a0*/  FMUL R5, R5, 1.1920928955078125e-07 ;  /* 0x3400000005057820 */ /* 0x000fe40000400000 */
[----:B------:R-:W-:-:S04]  /*01b0*/  FADD R6, R6, R7 ;  /* 0x0000000706067221 */ /* 0x000fc80000000000 */
[----:B------:R-:W-:Y:S01]  /*01c0*/  FFMA R7, R6, -R9, 0.10546888411045074463 ;  /* 0x3dd8001206077423 */ /* 0x000fe20000000809 */
[----:B------:R-:W-:-:S03]  /*01d0*/  @P0 IMAD.MOV.U32 R9, RZ, RZ, 0x7f800000 ;  /* 0x7f800000ff090424 */ /* 0x000fc600078e00ff */
[----:B------:R-:W-:-:S04]  /*01e0*/  FFMA R7, R6, R7, -0.13229703903198242188 ;  /* 0xbe0778e006077423 */ /* 0x000fc80000000007 */
[----:B------:R-:W-:-:S04]  /*01f0*/  FFMA R7, R6, R7, 0.14491446316242218018 ;  /* 0x3e14647506077423 */ /* 0x000fc80000000007 */
[----:B------:R-:W-:-:S04]  /*0200*/  FFMA R7, R6, R7, -0.16641564667224884033 ;  /* 0xbe2a68dd06077423 */ /* 0x000fc80000000007 */
[----:B------:R-:W-:-:S04]  /*0210*/  FFMA R7, R6, R7, 0.19988867640495300293 ;  /* 0x3e4caf9e06077423 */ /* 0x000fc80000000007 */
[----:B------:R-:W-:-:S04]  /*0220*/  FFMA R7, R6, R7, -0.25000196695327758789 ;  /* 0xbe80004206077423 */ /* 0x000fc80000000007 */
[----:B------:R-:W-:-:S04]  /*0230*/  FFMA R7, R6, R7, 0.33333510160446166992 ;  /* 0x3eaaaae606077423 */ /* 0x000fc80000000007 */
[----:B------:R-:W-:-:S04]  /*0240*/  FFMA R7, R6, R7, -0.5 ;  /* 0xbf00000006077423 */ /* 0x000fc80000000007 */
[----:B------:R-:W-:-:S04]  /*0250*/  FMUL R7, R6, R7 ;  /* 0x0000000706077220 */ /* 0x000fc80000400000 */
[----:B------:R-:W-:Y:S01]  /*0260*/  FFMA R6, R6, R7, R6 ;  /* 0x0000000706067223 */ /* 0x000fe20000000006 */
[----:B------:R-:W-:-:S03]  /*0270*/  IMAD R7, R0, R11, RZ ;  /* 0x0000000b00077224 */ /* 0x000fc600078e02ff */
[----:B------:R-:W-:Y:S01]  /*0280*/  FFMA R5, R5, 0.69314718246459960938, R6 ;  /* 0x3f31721805057823 */ /* 0x000fe20000000006 */
[C---:B------:R-:W-:Y:S01]  /*0290*/  @P1 FFMA R5, R4.reuse, R9, +INF ;  /* 0x7f80000004051423 */ /* 0x040fe20000000009 */
[----:B------:R-:W-:Y:S01]  /*02a0*/  @P0 FSETP.NEU.AND P1, PT, R4, RZ, PT ;  /* 0x000000ff0400020b */ /* 0x000fe20003f2d000 */
[----:B0-----:R-:W-:-:S03]  /*02b0*/  IMAD.WIDE R2, R7, 0x4, R2 ;  /* 0x0000000407027825 */ /* 0x001fc600078e0202 */
[----:B------:R-:W-:-:S05]  /*02c0*/  @P0 FSEL R5, R5, -RZ, P1 ;  /* 0x800000ff05050208 */ /* 0x000fca0000800000 */
[----:B------:R0:W-:Y:S01]  /*02d0*/  STG.E desc[UR4][R2.64], R5 ;  /* 0x0000000502007986 */ /* 0x0001e2000c101904 */
[----:B------:R-:W-:Y:S05]  /*02e0*/  @!P2 EXIT ;  /* 0x000000000000a94d */ /* 0x000fea0003800000 */
[C---:B------:R-:W-:Y:S02]  /*02f0*/  IADD3 R0, PT, PT, R11.reuse, -0x2, RZ ;  /* 0xfffffffe0b007810 */ /* 0x040fe40007ffe0ff */
[----:B------:R-:W-:Y:S02]  /*0300*/  MOV R7, 0x1 ;  /* 0x0000000100077802 */ /* 0x000fe40000000f00 */
[----:B------:R-:W-:Y:S01]  /*0310*/  ISETP.GE.U32.AND P0, PT, R0, 0x7, PT ;  /* 0x000000070000780c */ /* 0x000fe20003f06070 */
[----:B------:R-:W-:-:S05]  /*0320*/  VIADD R0, R11, 0xffffffff ;  /* 0xffffffff0b007836 */ /* 0x000fca0000000000 */
[----:B------:R-:W-:-:S07]  /*0330*/  LOP3.LUT R10, R0, 0x7, RZ, 0xc0, !PT ;  /* 0x00000007000a7812 */ /* 0x000fce00078ec0ff */
[----:B------:R-:W-:Y:S05]  /*0340*/  @!P0 BRA `(.L_x_0) ;  /* 0x0000000000588947 */ /* 0x000fea0003800000 */
[----:B------:R-:W-:Y:S01]  /*0350*/  IADD3 R8, P0, PT, R2, 0x10, RZ ;  /* 0x0000001002087810 */ /* 0x000fe20007f1e0ff */
[----:B------:R-:W-:Y:S01]  /*0360*/  IMAD.MOV.U32 R7, RZ, RZ, RZ ;  /* 0x000000ffff077224 */ /* 0x000fe200078e00ff */
[----:B------:R-:W-:-:S03]  /*0370*/  LOP3.LUT R4, R0, 0xfffffff8, RZ, 0xc0, !PT ;  /* 0xfffffff800047812 */ /* 0x000fc600078ec0ff */
[----:B------:R-:W-:Y:S01]  /*0380*/  IMAD.X R9, RZ, RZ, R3, P0 ;  /* 0x000000ffff097224 */ /* 0x000fe200000e0603 */
[----:B------:R-:W-:-:S07]  /*0390*/  IADD3 R6, PT, PT, -R4, RZ, RZ ;  /* 0x000000ff04067210 */ /* 0x000fce0007ffe1ff */
.L_x_1:
[----:B------:R-:W-:Y:S01]  /*03a0*/  IADD3 R6, PT, PT, R6, 0x8, RZ ;  /* 0x0000000806067810 */ /* 0x000fe20007ffe0ff */
[----:B01----:R-:W-:Y:S01]  /*03b0*/  IMAD.MOV.U32 R5, RZ, RZ, R9 ;  /* 0x000000ffff057224 */ /* 0x003fe200078e0009 */
[----:B------:R-:W-:Y:S02]  /*03c0*/  MOV R4, R8 ;  /* 0x0000000800047202 */ /* 0x000fe40000000f00 */
[----:B------:R-:W-:Y:S02]  /*03d0*/  ISETP.NE.AND P0, PT, R6, RZ, PT ;  /* 0x000000ff0600720c */ /* 0x000fe40003f05270 */
[----:B------:R-:W-:Y:S01]  /*03e0*/  IADD3 R8, P1, PT, R4, 0x20, RZ ;  /* 0x0000002004087810 */ /* 0x000fe20007f3e0ff */
[----:B------:R1:W-:Y:S01]  /*03f0*/  STG.E desc[UR4][R4.64+-0xc], RZ ;  /* 0xfffff4ff04007986 */ /* 0x0003e2000c101904 */
[----:B------:R-:W-:-:S03]  /*0400*/  IADD3 R7, PT, PT, R7, 0x8, RZ ;  /* 0x0000000807077810 */ /* 0x000fc60007ffe0ff */
[----:B------:R1:W-:Y:S01]  /*0410*/  STG.E desc[UR4][R4.64+-0x8], RZ ;  /* 0xfffff8ff04007986 */ /* 0x0003e2000c101904 */
[----:B------:R-:W-:-:S03]  /*0420*/  IMAD.X R9, RZ, RZ, R5, P1 ;  /* 0x000000ffff097224 */ /* 0x000fc600008e0605 */
[----:B------:R1:W-:Y:S04]  /*0430*/  STG.E desc[UR4][R4.64+-0x4], RZ ;  /* 0xfffffcff04007986 */ /* 0x0003e8000c101904 */
[----:B------:R1:W-:Y:S04]  /*0440*/  STG.E desc[UR4][R4.64], RZ ;  /* 0x000000ff04007986 */ /* 0x0003e8000c101904 */
[----:B------:R1:W-:Y:S04]  /*0450*/  STG.E desc[UR4][R4.64+0x4], RZ ;  /* 0x000004ff04007986 */ /* 0x0003e8000c101904 */
[----:B------:R1:W-:Y:S04]  /*0460*/  STG.E desc[UR4][R4.64+0x8], RZ ;  /* 0x000008ff04007986 */ /* 0x0003e8000c101904 */
[----:B------:R1:W-:Y:S04]  /*0470*/  STG.E desc[UR4][R4.64+0xc], RZ ;  /* 0x00000cff04007986 */ /* 0x0003e8000c101904 */
[----:B------:R1:W-:Y:S01]  /*0480*/  STG.E desc[UR4][R4.64+0x10], RZ ;  /* 0x000010ff04007986 */ /* 0x0003e2000c101904 */
[----:B------:R-:W-:Y:S05]  /*0490*/  @P0 BRA `(.L_x_1) ;  /* 0xfffffffc00c00947 */ /* 0x000fea000383ffff */
[----:B------:R-:W-:-:S07]  /*04a0*/  VIADD R7, R7, 0x1 ;  /* 0x0000000107077836 */ /* 0x000fce0000000000 */
.L_x_0:
[----:B------:R-:W-:-:S13]  /*04b0*/  ISETP.NE.AND P0, PT, R10, RZ, PT ;  /* 0x000000ff0a00720c */ /* 0x000fda0003f05270 */
[----:B------:R-:W-:Y:S05]  /*04c0*/  @!P0 EXIT ;  /* 0x000000000000894d */ /* 0x000fea0003800000 */
[----:B------:R-:W-:Y:S02]  /*04d0*/  ISETP.GE.U32.AND P0, PT, R10, 0x4, PT ;  /* 0x000000040a00780c */ /* 0x000fe40003f06070 */
[----:B-1----:R-:W-:-:S04]  /*04e0*/  LOP3.LUT R4, R0, 0x3, RZ, 0xc0, !PT ;  /* 0x0000000300047812 */ /* 0x002fc800078ec0ff */
[----:B------:R-:W-:-:S07]  /*04f0*/  ISETP.NE.AND P1, PT, R4, RZ, PT ;  /* 0x000000ff0400720c */ /* 0x000fce0003f25270 */
[----:B------:R-:W-:-:S05]  /*0500*/  @P0 IMAD.WIDE R8, R7, 0x4, R2 ;  /* 0x0000000407080825 */ /* 0x000fca00078e0202 */
[----:B------:R1:W-:Y:S04]  /*0510*/  @P0 STG.E desc[UR4][R8.64], RZ ;  /* 0x000000ff08000986 */ /* 0x0003e8000c101904 */
[----:B------:R1:W-:Y:S04]  /*0520*/  @P0 STG.E desc[UR4][R8.64+0x4], RZ ;  /* 0x000004ff08000986 */ /* 0x0003e8000c101904 */
[----:B------:R1:W-:Y:S04]  /*0530*/  @P0 STG.E desc[UR4][R8.64+0x8], RZ ;  /* 0x000008ff08000986 */ /* 0x0003e8000c101904 */
[----:B------:R1:W-:Y:S01]  /*0540*/  @P0 STG.E desc[UR4][R8.64+0xc], RZ ;  /* 0x00000cff08000986 */ /* 0x0003e2000c101904 */
[----:B------:R-:W-:Y:S05]  /*0550*/  @!P1 EXIT ;  /* 0x000000000000994d */ /* 0x000fea0003800000 */
[----:B------:R-:W-:Y:S02]  /*0560*/  ISETP.NE.AND P1, PT, R4, 0x1, PT ;  /* 0x000000010400780c */ /* 0x000fe40003f25270 */
[----:B------:R-:W-:Y:S02]  /*0570*/  LOP3.LUT R0, R0, 0x1, RZ, 0xc0, !PT ;  /* 0x0000000100007812 */ /* 0x000fe400078ec0ff */
[----:B------:R-:W-:Y:S02]  /*0580*/  @P0 IADD3 R7, PT, PT, R7, 0x4, RZ ;  /* 0x0000000407070810 */ /* 0x000fe40007ffe0ff */
[----:B------:R-:W-:-:S07]  /*0590*/  ISETP.NE.U32.AND P0, PT, R0, 0x1, PT ;  /* 0x000000010000780c */ /* 0x000fce0003f05070 */
[----:B0-----:R-:W-:-:S04]  /*05a0*/  @P1 IMAD.WIDE R4, R7, 0x4, R2 ;  /* 0x0000000407041825 */ /* 0x001fc800078e0202 */
[----:B------:R-:W-:Y:S01]  /*05b0*/  @P1 VIADD R7, R7, 0x2 ;  /* 0x0000000207071836 */ /* 0x000fe20000000000 */
[----:B------:R0:W-:Y:S04]  /*05c0*/  @P1 STG.E desc[UR4][R4.64], RZ ;  /* 0x000000ff04001986 */ /* 0x0001e8000c101904 */
[----:B------:R0:W-:Y:S01]  /*05d0*/  @P1 STG.E desc[UR4][R4.64+0x4], RZ ;  /* 0x000004ff04001986 */ /* 0x0001e2000c101904 */
[----:B------:R-:W-:Y:S05]  /*05e0*/  @P0 EXIT ;  /* 0x000000000000094d */ /* 0x000fea0003800000 */
[----:B------:R-:W-:-:S05]  /*05f0*/  IMAD.WIDE R2, R7, 0x4, R2 ;  /* 0x0000000407027825 */ /* 0x000fca00078e0202 */
[----:B------:R-:W-:Y:S01]  /*0600*/  STG.E desc[UR4][R2.64], RZ ;  /* 0x000000ff02007986 */ /* 0x000fe2000c101904 */
[----:B------:R-:W-:Y:S05]  /*0610*/  EXIT ;  /* 0x000000000000794d */ /* 0x000fea0003800000 */
.L_x_2:
[----:B------:R-:W-:-:S00]  /*0620*/  BRA `(.L_x_2) ;  /* 0xfffffffc00fc7947 */ /* 0x000fc0000383ffff */
[----:B------:R-:W-:-:S00]  /*0630*/  NOP ;  /* 0x0000000000007918 */ /* 0x000fc00000000000 */
        /* <DEDUP_REMOVED lines=12> */
.L_x_98:


//--------------------- .text._Z26compute_theta_from_num_denPKfS0_fPfi --------------------------
	.section	.text._Z26compute_theta_from_num_denPKfS0_fPfi,"ax",@progbits
	.align	128
        .global         _Z26compute_theta_from_num_denPKfS0_fPfi
        .type           _Z26compute_theta_from_num_denPKfS0_fPfi,@function
        .size           _Z26compute_theta_from_num_denPKfS0_fPfi,(.L_x_91 - _Z26compute_theta_from_num_denPKfS0_fPfi)
        .other          _Z26compute_theta_from_num_denPKfS0_fPfi,@"STO_CUDA_ENTRY STV_DEFAULT"
_Z26compute_theta_from_num_denPKfS0_fPfi:
.text._Z26compute_theta_from_num_denPKfS0_fPfi:
        /* <DEDUP_REMOVED lines=10> */
[----:B0-----:R-:W-:-:S05]  /*00a0*/  IMAD.WIDE R4, R2, 0x4, R4 ;  /* 0x0000000402047825 */ /* 0x001fca00078e0204 */
[----:B-1----:R-:W2:Y:S01]  /*00b0*/  LDG.E R3, desc[UR4][R4.64] ;  /* 0x0000000404037981 */ /* 0x002ea2000c1e1900 */
[----:B------:R-:W-:Y:S01]  /*00c0*/  BSSY.RECONVERGENT B0, `(.L_x_3) ;  /* 0x0000018000007945 */ /* 0x000fe20003800200 */
[----:B------:R-:W-:Y:S01]  /*00d0*/  IMAD.MOV.U32 R7, RZ, RZ, RZ ;  /* 0x000000ffff077224 */ /* 0x000fe200078e00ff */
[----:B--2---:R-:W-:-:S13]  /*00e0*/  FSETP.GT.AND P0, PT, R3, RZ, PT ;  /* 0x000000ff0300720b */ /* 0x004fda0003f04000 */
[----:B------:R-:W-:Y:S05]  /*00f0*/  @!P0 BRA `(.L_x_4) ;  /* 0x0000000000508947 */ /* 0x000fea0003800000 */
[----:B------:R-:W0:Y:S01]  /*0100*/  LDC.64 R4, c[0x0][0x380] ;  /* 0x0000e000ff047b82 */ /* 0x000e220000000a00 */
[----:B------:R-:W1:Y:S01]  /*0110*/  LDCU UR6, c[0x0][0x390] ;  /* 0x00007200ff0677ac */ /* 0x000e620008000800 */
[----:B0-----:R-:W-:-:S05]  /*0120*/  IMAD.WIDE R4, R2, 0x4, R4 ;  /* 0x0000000402047825 */ /* 0x001fca00078e0204 */
[----:B------:R-:W1:Y:S01]  /*0130*/  LDG.E R0, desc[UR4][R4.64] ;  /* 0x0000000404007981 */ /* 0x000e62000c1e1900 */
[----:B------:R-:W0:Y:S01]  /*0140*/  MUFU.RCP R6, R3 ;  /* 0x0000000300067308 */ /* 0x000e220000001000 */
[----:B------:R-:W-:Y:S01]  /*0150*/  BSSY.RECONVERGENT B1, `(.L_x_5) ;  /* 0x000000c000017945 */ /* 0x000fe20003800200 */
[----:B0-----:R-:W-:-:S04]  /*0160*/  FFMA R7, -R3, R6, 1 ;  /* 0x3f80000003077423 */ /* 0x001fc80000000106 */
[----:B------:R-:W-:Y:S01]  /*0170*/  FFMA R7, R6, R7, R6 ;  /* 0x0000000706077223 */ /* 0x000fe20000000006 */
[----:B-1----:R-:W-:-:S04]  /*0180*/  FMUL R0, R0, UR6 ;  /* 0x0000000600007c20 */ /* 0x002fc80008400000 */
[----:B------:R-:W0:Y:S01]  /*0190*/  FCHK P0, R0, R3 ;  /* 0x0000000300007302 */ /* 0x000e220000000000 */
[----:B------:R-:W-:-:S04]  /*01a0*/  FFMA R6, R0, R7, RZ ;  /* 0x0000000700067223 */ /* 0x000fc800000000ff */
[----:B------:R-:W-:-:S04]  /*01b0*/  FFMA R8, -R3, R6, R0 ;  /* 0x0000000603087223 */ /* 0x000fc80000000100 */
[----:B------:R-:W-:Y:S01]  /*01c0*/  FFMA R7, R7, R8, R6 ;  /* 0x0000000807077223 */ /* 0x000fe20000000006 */
[----:B0-----:R-:W-:Y:S06]  /*01d0*/  @!P0 BRA `(.L_x_6) ;  /* 0x00000000000c8947 */ /* 0x001fec0003800000 */
[----:B------:R-:W-:-:S07]  /*01e0*/  MOV R4, 0x200 ;  /* 0x0000020000047802 */ /* 0x000fce0000000f00 */
[----:B------:R-:W-:Y:S05]  /*01f0*/  CALL.REL.NOINC `($__internal_0_$__cuda_sm3x_div_rn_noftz_f32_slowpath) ;  /* 0x0000000000247944 */ /* 0x000fea0003c00000 */
[----:B------:R-:W-:-:S07]  /*0200*/  IMAD.MOV.U32 R7, RZ, RZ, R0 ;  /* 0x000000ffff077224 */ /* 0x000fce00078e0000 */
.L_x_6:
[----:B------:R-:W-:Y:S05]  /*0210*/  BSYNC.RECONVERGENT B1 ;  /* 0x0000000000017941 */ /* 0x000fea0003800200 */
.L_x_5:
[----:B------:R-:W-:-:S04]  /*0220*/  FSETP.GEU.AND P0, PT, R7, RZ, PT ;  /* 0x000000ff0700720b */ /* 0x000fc80003f0e000 */
[----:B------:R-:W-:-:S09]  /*0230*/  FSEL R7, R7, RZ, P0 ;  /* 0x000000ff07077208 */ /* 0x000fd20000000000 */
.L_x_4:
[----:B------:R-:W-:Y:S05]  /*0240*/  BSYNC.RECONVERGENT B0 ;  /* 0x0000000000007941 */ /* 0x000fea0003800200 */
.L_x_3:
[----:B------:R-:W0:Y:S02]  /*0250*/  LDC.64 R4, c[0x0][0x398] ;  /* 0x0000e600ff047b82 */ /* 0x000e240000000a00 */
[----:B0-----:R-:W-:-:S05]  /*0260*/  IMAD.WIDE R2, R2, 0x4, R4 ;  /* 0x0000000402027825 */ /* 0x001fca00078e0204 */
[----:B------:R-:W-:Y:S01]  /*0270*/  STG.E desc[UR4][R2.64], R7 ;  /* 0x0000000702007986 */ /* 0x000fe2000c101904 */
[----:B------:R-:W-:Y:S05]  /*0280*/  EXIT ;  /* 0x000000000000794d */ /* 0x000fea0003800000 */
        .weak           $__internal_0_$__cuda_sm3x_div_rn_noftz_f32_slowpath
        .type           $__internal_0_$__cuda_sm3x_div_rn_noftz_f32_slowpath,@function
        .size           $__internal_0_$__cuda_sm3x_div_rn_noftz_f32_slowpath,(.L_x_91 - $__internal_0_$__cuda_sm3x_div_rn_noftz_f32_slowpath)
$__internal_0_$__cuda_sm3x_div_rn_noftz_f32_slowpath:
[--C-:B------:R-:W-:Y:S01]  /*0290*/  SHF.R.U32.HI R6, RZ, 0x17, R3.reuse ;  /* 0x00000017ff067819 */ /* 0x100fe20000011603 */
[----:B------:R-:W-:Y:S01]  /*02a0*/  BSSY.RECONVERGENT B2, `(.L_x_7) ;  /* 0x0000064000027945 */ /* 0x000fe20003800200 */
[--C-:B------:R-:W-:Y:S01]  /*02b0*/  SHF.R.U32.HI R5, RZ, 0x17, R0.reuse ;  /* 0x00000017ff057819 */ /* 0x100fe20000011600 */
[----:B------:R-:W-:Y:S01]  /*02c0*/  IMAD.MOV.U32 R7, RZ, RZ, R0 ;  /* 0x000000ffff077224 */ /* 0x000fe200078e0000 */
[----:B------:R-:W-:Y:S01]  /*02d0*/  LOP3.LUT R6, R6, 0xff, RZ, 0xc0, !PT ;  /* 0x000000ff06067812 */ /* 0x000fe200078ec0ff */
[----:B------:R-:W-:Y:S01]  /*02e0*/  IMAD.MOV.U32 R8, RZ, RZ, R3 ;  /* 0x000000ffff087224 */ /* 0x000fe200078e0003 */
[----:B------:R-:W-:-:S03]  /*02f0*/  LOP3.LUT R5, R5, 0xff, RZ, 0xc0, !PT ;  /* 0x000000ff05057812 */ /* 0x000fc600078ec0ff */
[----:B------:R-:W-:Y:S02]  /*0300*/  VIADD R11, R6, 0xffffffff ;  /* 0xffffffff060b7836 */ /* 0x000fe40000000000 */
[----:B------:R-:W-:-:S03]  /*0310*/  VIADD R10, R5, 0xffffffff ;  /* 0xffffffff050a7836 */ /* 0x000fc60000000000 */
[----:B------:R-:W-:-:S04]  /*0320*/  ISETP.GT.U32.AND P0, PT, R11, 0xfd, PT ;  /* 0x000000fd0b00780c */ /* 0x000fc80003f04070 */
[----:B------:R-:W-:-:S13]  /*0330*/  ISETP.GT.U32.OR P0, PT, R10, 0xfd, P0 ;  /* 0x000000fd0a00780c */ /* 0x000fda0000704470 */
[----:B------:R-:W-:Y:S01]  /*0340*/  @!P0 IMAD.MOV.U32 R9, RZ, RZ, RZ ;  /* 0x000000ffff098224 */ /* 0x000fe200078e00ff */
[----:B------:R-:W-:Y:S06]  /*0350*/  @!P0 BRA `(.L_x_8) ;  /* 0x00000000005c8947 */ /* 0x000fec0003800000 */
[----:B------:R-:W-:Y:S02]  /*0360*/  FSETP.GTU.FTZ.AND P0, PT, |R0|, +INF , PT ;  /* 0x7f8000000000780b */ /* 0x000fe40003f1c200 */
[----:B------:R-:W-:-:S04]  /*0370*/  FSETP.GTU.FTZ.AND P1, PT, |R3|, +INF , PT ;  /* 0x7f8000000300780b */ /* 0x000fc80003f3c200 */
[----:B------:R-:W-:-:S13]  /*0380*/  PLOP3.LUT P0, PT, P0, P1, PT, 0xf8, 0x8f ;  /* 0x00000000008f781c */ /* 0x000fda0000703f70 */
[----:B------:R-:W-:Y:S05]  /*0390*/  @P0 BRA `(.L_x_9) ;  /* 0x00000004004c0947 */ /* 0x000fea0003800000 */
[----:B------:R-:W-:-:S13]  /*03a0*/  LOP3.LUT P0, RZ, R8, 0x7fffffff, R7, 0xc8, !PT ;  /* 0x7fffffff08ff7812 */ /* 0x000fda000780c807 */
[----:B------:R-:W-:Y:S05]  /*03b0*/  @!P0 BRA `(.L_x_10) ;  /* 0x00000004003c8947 */ /* 0x000fea0003800000 */
[C---:B------:R-:W-:Y:S02]  /*03c0*/  FSETP.NEU.FTZ.AND P2, PT, |R0|.reuse, +INF , PT ;  /* 0x7f8000000000780b */ /* 0x040fe40003f5d200 */
[----:B------:R-:W-:Y:S02]  /*03d0*/  FSETP.NEU.FTZ.AND P1, PT, |R3|, +INF , PT ;  /* 0x7f8000000300780b */ /* 0x000fe40003f3d200 */
[----:B------:R-:W-:-:S11]  /*03e0*/  FSETP.NEU.FTZ.AND P0, PT, |R0|, +INF , PT ;  /* 0x7f8000000000780b */ /* 0x000fd60003f1d200 */
[----:B------:R-:W-:Y:S05]  /*03f0*/  @!P1 BRA !P2, `(.L_x_10) ;  /* 0x00000004002c9947 */ /* 0x000fea0005000000 */
[----:B------:R-:W-:-:S04]  /*0400*/  LOP3.LUT P2, RZ, R7, 0x7fffffff, RZ, 0xc0, !PT ;  /* 0x7fffffff07ff7812 */ /* 0x000fc8000784c0ff */
[----:B------:R-:W-:-:S13]  /*0410*/  PLOP3.LUT P1, PT, P1, P2, PT, 0x2f, 0xf2 ;  /* 0x0000000000f2781c */ /* 0x000fda0000f24577 */
[----:B------:R-:W-:Y:S05]  /*0420*/  @P1 BRA `(.L_x_11) ;  /* 0x0000000400181947 */ /* 0x000fea0003800000 */
[----:B------:R-:W-:-:S04]  /*0430*/  LOP3.LUT P1, RZ, R8, 0x7fffffff, RZ, 0xc0, !PT ;  /* 0x7fffffff08ff7812 */ /* 0x000fc8000782c0ff */
[----:B------:R-:W-:-:S13]  /*0440*/  PLOP3.LUT P0, PT, P0, P1, PT, 0x2f, 0xf2 ;  /* 0x0000000000f2781c */ /* 0x000fda0000702577 */
[----:B------:R-:W-:Y:S05]  /*0450*/  @P0 BRA `(.L_x_12) ;  /* 0x0000000400000947 */ /* 0x000fea0003800000 */
[----:B------:R-:W-:Y:S02]  /*0460*/  ISETP.GE.AND P0, PT, R10, RZ, PT ;  /* 0x000000ff0a00720c */ /* 0x000fe40003f06270 */
[----:B------:R-:W-:-:S11]  /*0470*/  ISETP.GE.AND P1, PT, R11, RZ, PT ;  /* 0x000000ff0b00720c */ /* 0x000fd60003f26270 */
[----:B------:R-:W-:Y:S02]  /*0480*/  @P0 IMAD.MOV.U32 R9, RZ, RZ, RZ ;  /* 0x000000ffff090224 */ /* 0x000fe400078e00ff */
[----:B------:R-:W-:Y:S01]  /*0490*/  @!P0 FFMA R7, R0, 1.84467440737095516160e+19, RZ ;  /* 0x5f80000000078823 */ /* 0x000fe200000000ff */
[----:B------:R-:W-:Y:S02]  /*04a0*/  @!P0 IMAD.MOV.U32 R9, RZ, RZ, -0x40 ;  /* 0xffffffc0ff098424 */ /* 0x000fe400078e00ff */
[----:B------:R-:W-:Y:S02]  /*04b0*/  @!P1 FFMA R8, R3, 1.84467440737095516160e+19, RZ ;  /* 0x5f80000003089823 */ /* 0x000fe400000000ff */
[----:B------:R-:W-:-:S07]  /*04c0*/  @!P1 VIADD R9, R9, 0x40 ;  /* 0x0000004009099836 */ /* 0x000fce0000000000 */
.L_x_8:
[----:B------:R-:W-:Y:S01]  /*04d0*/  LEA R3, R6, 0xc0800000, 0x17 ;  /* 0xc080000006037811 */ /* 0x000fe200078eb8ff */
[----:B------:R-:W-:Y:S01]  /*04e0*/  VIADD R5, R5, 0xffffff81 ;  /* 0xffffff8105057836 */ /* 0x000fe20000000000 */
[----:B------:R-:W-:Y:S03]  /*04f0*/  BSSY.RECONVERGENT B3, `(.L_x_13) ;  /* 0x0000035000037945 */ /* 0x000fe60003800200 */
[----:B------:R-:W-:Y:S01]  /*0500*/  IMAD.IADD R3, R8, 0x1, -R3 ;  /* 0x0000000108037824 */ /* 0x000fe200078e0a03 */
[C---:B------:R-:W-:Y:S01]  /*0510*/  IADD3 R6, PT, PT, R5.reuse, 0x7f, -R6 ;  /* 0x0000007f05067810 */ /* 0x040fe20007ffe806 */
[----:B------:R-:W-:Y:S02]  /*0520*/  IMAD R0, R5, -0x800000, R7 ;  /* 0xff80000005007824 */ /* 0x000fe400078e0207 */
[----:B------:R-:W0:Y:S01]  /*0530*/  MUFU.RCP R8, R3 ;  /* 0x0000000300087308 */ /* 0x000e220000001000 */
[----:B------:R-:W-:Y:S01]  /*0540*/  FADD.FTZ R11, -R3, -RZ ;  /* 0x800000ff030b7221 */ /* 0x000fe20000010100 */
[----:B------:R-:W-:-:S03]  /*0550*/  IMAD.IADD R6, R6, 0x1, R9 ;  /* 0x0000000106067824 */ /* 0x000fc600078e0209 */
[----:B0-----:R-:W-:-:S04]  /*0560*/  FFMA R13, R8, R11, 1 ;  /* 0x3f800000080d7423 */ /* 0x001fc8000000000b */
[----:B------:R-:W-:-:S04]  /*0570*/  FFMA R10, R8, R13, R8 ;  /* 0x0000000d080a7223 */ /* 0x000fc80000000008 */
[----:B------:R-:W-:-:S04]  /*0580*/  FFMA R7, R0, R10, RZ ;  /* 0x0000000a00077223 */ /* 0x000fc800000000ff */
[----:B------:R-:W-:-:S04]  /*0590*/  FFMA R8, R11, R7, R0 ;  /* 0x000000070b087223 */ /* 0x000fc80000000000 */
[----:B------:R-:W-:-:S04]  /*05a0*/  FFMA R7, R10, R8, R7 ;  /* 0x000000080a077223 */ /* 0x000fc80000000007 */
[----:B------:R-:W-:-:S04]  /*05b0*/  FFMA R8, R11, R7, R0 ;  /* 0x000000070b087223 */ /* 0x000fc80000000000 */
[----:B------:R-:W-:-:S05]  /*05c0*/  FFMA R0, R10, R8, R7 ;  /* 0x000000080a007223 */ /* 0x000fca0000000007 */
[----:B------:R-:W-:-:S04]  /*05d0*/  SHF.R.U32.HI R3, RZ, 0x17, R0 ;  /* 0x00000017ff037819 */ /* 0x000fc80000011600 */
[----:B------:R-:W-:-:S05]  /*05e0*/  LOP3.LUT R3, R3, 0xff, RZ, 0xc0, !PT ;  /* 0x000000ff03037812 */ /* 0x000fca00078ec0ff */
[----:B------:R-:W-:-:S04]  /*05f0*/  IMAD.IADD R9, R3, 0x1, R6 ;  /* 0x0000000103097824 */ /* 0x000fc800078e0206 */
[----:B------:R-:W-:-:S05]  /*0600*/  VIADD R3, R9, 0xffffffff ;  /* 0xffffffff09037836 */ /* 0x000fca0000000000 */
[----:B------:R-:W-:-:S13]  /*0610*/  ISETP.GE.U32.AND P0, PT, R3, 0xfe, PT ;  /* 0x000000fe0300780c */ /* 0x000fda0003f06070 */
[----:B------:R-:W-:Y:S05]  /*0620*/  @!P0 BRA `(.L_x_14) ;  /* 0x0000000000808947 */ /* 0x000fea0003800000 */
[----:B------:R-:W-:-:S13]  /*0630*/  ISETP.GT.AND P0, PT, R9, 0xfe, PT ;  /* 0x000000fe0900780c */ /* 0x000fda0003f04270 */
[----:B------:R-:W-:Y:S05]  /*0640*/  @P0 BRA `(.L_x_15) ;  /* 0x00000000006c0947 */ /* 0x000fea0003800000 */
[----:B------:R-:W-:-:S13]  /*0650*/  ISETP.GE.AND P0, PT, R9, 0x1, PT ;  /* 0x000000010900780c */ /* 0x000fda0003f06270 */
[----:B------:R-:W-:Y:S05]  /*0660*/  @P0 BRA `(.L_x_16) ;  /* 0x0000000000740947 */ /* 0x000fea0003800000 */
[----:B------:R-:W-:Y:S02]  /*0670*/  ISETP.GE.AND P0, PT, R9, -0x18, PT ;  /* 0xffffffe80900780c */ /* 0x000fe40003f06270 */
[----:B------:R-:W-:-:S11]  /*0680*/  LOP3.LUT R0, R0, 0x80000000, RZ, 0xc0, !PT ;  /* 0x8000000000007812 */ /* 0x000fd600078ec0ff */
[----:B------:R-:W-:Y:S05]  /*0690*/  @!P0 BRA `(.L_x_16) ;  /* 0x0000000000688947 */ /* 0x000fea0003800000 */
[CCC-:B------:R-:W-:Y:S01]  /*06a0*/  FFMA.RZ R3, R10.reuse, R8.reuse, R7.reuse ;  /* 0x000000080a037223 */ /* 0x1c0fe2000000c007 */
[CCC-:B------:R-:W-:Y:S01]  /*06b0*/  FFMA.RM R6, R10.reuse, R8.reuse, R7.reuse ;  /* 0x000000080a067223 */ /* 0x1c0fe20000004007 */
[C---:B------:R-:W-:Y:S02]  /*06c0*/  ISETP.NE.AND P2, PT, R9.reuse, RZ, PT ;  /* 0x000000ff0900720c */ /* 0x040fe40003f45270 */
[----:B------:R-:W-:Y:S02]  /*06d0*/  ISETP.NE.AND P1, PT, R9, RZ, PT ;  /* 0x000000ff0900720c */ /* 0x000fe40003f25270 */
[----:B------:R-:W-:Y:S01]  /*06e0*/  LOP3.LUT R5, R3, 0x7fffff, RZ, 0xc0, !PT ;  /* 0x007fffff03057812 */ /* 0x000fe200078ec0ff */
[----:B------:R-:W-:Y:S01]  /*06f0*/  FFMA.RP R3, R10, R8, R7 ;  /* 0x000000080a037223 */ /* 0x000fe20000008007 */
[----:B------:R-:W-:Y:S02]  /*0700*/  VIADD R8, R9, 0x20 ;  /* 0x0000002009087836 */ /* 0x000fe40000000000 */
[----:B------:R-:W-:Y:S01]  /*0710*/  LOP3.LUT R5, R5, 0x800000, RZ, 0xfc, !PT ;  /* 0x0080000005057812 */ /* 0x000fe200078efcff */
[----:B------:R-:W-:Y:S01]  /*0720*/  IMAD.MOV R7, RZ, RZ, -R9 ;  /* 0x000000ffff077224 */ /* 0x000fe200078e0a09 */
[----:B------:R-:W-:-:S02]  /*0730*/  FSETP.NEU.FTZ.AND P0, PT, R3, R6, PT ;  /* 0x000000060300720b */ /* 0x000fc40003f1d000 */
[----:B------:R-:W-:Y:S02]  /*0740*/  SHF.L.U32 R8, R5, R8, RZ ;  /* 0x0000000805087219 */ /* 0x000fe400000006ff */
[----:B------:R-:W-:Y:S02]  /*0750*/  SEL R6, R7, RZ, P2 ;  /* 0x000000ff07067207 */ /* 0x000fe40001000000 */
[----:B------:R-:W-:Y:S02]  /*0760*/  ISETP.NE.AND P1, PT, R8, RZ, P1 ;  /* 0x000000ff0800720c */ /* 0x000fe40000f25270 */
[----:B------:R-:W-:Y:S02]  /*0770*/  SHF.R.U32.HI R6, RZ, R6, R5 ;  /* 0x00000006ff067219 */ /* 0x000fe40000011605 */
[----:B------:R-:W-:Y:S02]  /*0780*/  PLOP3.LUT P0, PT, P0, P1, PT, 0xf8, 0x8f ;  /* 0x00000000008f781c */ /* 0x000fe40000703f70 */
[----:B------:R-:W-:-:S02]  /*0790*/  SHF.R.U32.HI R8, RZ, 0x1, R6 ;  /* 0x00000001ff087819 */ /* 0x000fc40000011606 */
[----:B------:R-:W-:-:S04]  /*07a0*/  SEL R3, RZ, 0x1, !P0 ;  /* 0x00000001ff037807 */ /* 0x000fc80004000000 */
[----:B------:R-:W-:-:S04]  /*07b0*/  LOP3.LUT R3, R3, 0x1, R8, 0xf8, !PT ;  /* 0x0000000103037812 */ /* 0x000fc800078ef808 */
[----:B------:R-:W-:-:S05]  /*07c0*/  LOP3.LUT R3, R3, R6, RZ, 0xc0, !PT ;  /* 0x0000000603037212 */ /* 0x000fca00078ec0ff */
[----:B------:R-:W-:-:S05]  /*07d0*/  IMAD.IADD R3, R8, 0x1, R3 ;  /* 0x0000000108037824 */ /* 0x000fca00078e0203 */
[----:B------:R-:W-:Y:S01]  /*07e0*/  LOP3.LUT R0, R3, R0, RZ, 0xfc, !PT ;  /* 0x0000000003007212 */ /* 0x000fe200078efcff */
[----:B------:R-:W-:Y:S06]  /*07f0*/  BRA `(.L_x_16) ;  /* 0x0000000000107947 */ /* 0x000fec0003800000 */
.L_x_15:
[----:B------:R-:W-:-:S04]  /*0800*/  LOP3.LUT R0, R0, 0x80000000, RZ, 0xc0, !PT ;  /* 0x8000000000007812 */ /* 0x000fc800078ec0ff */
[----:B------:R-:W-:Y:S01]  /*0810*/  LOP3.LUT R0, R0, 0x7f800000, RZ, 0xfc, !PT ;  /* 0x7f80000000007812 */ /* 0x000fe200078efcff */
[----:B------:R-:W-:Y:S06]  /*0820*/  BRA `(.L_x_16) ;  /* 0x0000000000047947 */ /* 0x000fec0003800000 */
.L_x_14:
[----:B------:R-:W-:-:S07]  /*0830*/  IMAD R0, R6, 0x800000, R0 ;  /* 0x0080000006007824 */ /* 0x000fce00078e0200 */
.L_x_16:
[----:B------:R-:W-:Y:S05]  /*0840*/  BSYNC.RECONVERGENT B3 ;  /* 0x0000000000037941 */ /* 0x000fea0003800200 */
.L_x_13:
[----:B------:R-:W-:Y:S05]  /*0850*/  BRA `(.L_x_17) ;  /* 0x0000000000207947 */ /* 0x000fea0003800000 */
.L_x_12:
[----:B------:R-:W-:-:S04]  /*0860*/  LOP3.LUT R0, R8, 0x80000000, R7, 0x48, !PT ;  /* 0x8000000008007812 */ /* 0x000fc800078e4807 */
[----:B------:R-:W-:Y:S01]  /*0870*/  LOP3.LUT R0, R0, 0x7f800000, RZ, 0xfc, !PT ;  /* 0x7f80000000007812 */ /* 0x000fe200078efcff */
[----:B------:R-:W-:Y:S06]  /*0880*/  BRA `(.L_x_17) ;  /* 0x0000000000147947 */ /* 0x000fec0003800000 */
.L_x_11:
[----:B------:R-:W-:Y:S01]  /*0890*/  LOP3.LUT R0, R8, 0x80000000, R7, 0x48, !PT ;  /* 0x8000000008007812 */ /* 0x000fe200078e4807 */
[----:B------:R-:W-:Y:S06]  /*08a0*/  BRA `(.L_x_17) ;  /* 0x00000000000c7947 */ /* 0x000fec0003800000 */
.L_x_10:
[----:B------:R-:W0:Y:S01]  /*08b0*/  MUFU.RSQ R0, -QNAN ;  /* 0xffc0000000007908 */ /* 0x000e220000001400 */
[----:B------:R-:W-:Y:S05]  /*08c0*/  BRA `(.L_x_17) ;  /* 0x0000000000047947 */ /* 0x000fea0003800000 */
.L_x_9:
[----:B------:R-:W-:-:S07]  /*08d0*/  FADD.FTZ R0, R0, R3 ;  /* 0x0000000300007221 */ /* 0x000fce0000010000 */
.L_x_17:
[----:B------:R-:W-:Y:S05]  /*08e0*/  BSYNC.RECONVERGENT B2 ;  /* 0x0000000000027941 */ /* 0x000fea0003800200 */
.L_x_7:
[----:B------:R-:W-:-:S04]  /*08f0*/  IMAD.MOV.U32 R5, RZ, RZ, 0x0 ;  /* 0x00000000ff057424 */ /* 0x000fc800078e00ff */
[----:B0-----:R-:W-:Y:S05]  /*0900*/  RET.REL.NODEC R4 `(_Z26compute_theta_from_num_denPKfS0_fPfi) ;  /* 0xfffffff404bc7950 */ /* 0x001fea0003c3ffff */
.L_x_18:
        /* <DEDUP_REMOVED lines=15> */
.L_x_91:


//--------------------- .text._Z22compute_mom_componentsPKfS0_PfS1_ii --------------------------
	.section	.text._Z22compute_mom_componentsPKfS0_PfS1_ii,"ax",@progbits
	.align	128
        .global         _Z22compute_mom_componentsPKfS0_PfS1_ii
        .type           _Z22compute_mom_componentsPKfS0_PfS1_ii,@function
        .size           _Z22compute_mom_componentsPKfS0_PfS1_ii,(.L_x_100 - _Z22compute_mom_componentsPKfS0_PfS1_ii)
        .other          _Z22compute_mom_componentsPKfS0_PfS1_ii,@"STO_CUDA_ENTRY STV_DEFAULT"
_Z22compute_mom_componentsPKfS0_PfS1_ii:
.text._Z22compute_mom_componentsPKfS0_PfS1_ii:
[----:B------:R-:W-:Y:S01]  /*0000*/  LDC R1, c[0x0][0x37c] ;  /* 0x0000df00ff017b82 */ /* 0x000fe20000000800 */
[----:B------:R-:W0:Y:S07]  /*0010*/  S2R R2, SR_TID.X ;  /* 0x0000000000027919 */ /* 0x000e2e0000002100 */
[----:B------:R-:W1:Y:S01]  /*0020*/  LDC R0, c[0x0][0x364] ;  /* 0x0000d900ff007b82 */ /* 0x000e620000000800 */
[----:B------:R-:W2:Y:S01]  /*0030*/  LDCU.64 UR6, c[0x0][0x3a0] ;  /* 0x00007400ff0677ac */ /* 0x000ea20008000a00 */
[----:B------:R-:W1:Y:S06]  /*0040*/  S2R R3, SR_TID.Y ;  /* 0x0000000000037919 */ /* 0x000e6c0000002200 */
[----:B------:R-:W0:Y:S08]  /*0050*/  S2UR UR5, SR_CTAID.X ;  /* 0x00000000000579c3 */ /* 0x000e300000002500 */
[----:B------:R-:W0:Y:S08]  /*0060*/  LDC R7, c[0x0][0x360] ;  /* 0x0000d800ff077b82 */ /* 0x000e300000000800 */
[----:B------:R-:W1:Y:S01]  /*0070*/  S2UR UR4, SR_CTAID.Y ;  /* 0x00000000000479c3 */ /* 0x000e620000002600 */
[----:B0-----:R-:W-:-:S05]  /*0080*/  IMAD R7, R7, UR5, R2 ;  /* 0x0000000507077c24 */ /* 0x001fca000f8e0202 */
[----:B--2---:R-:W-:Y:S01]  /*0090*/  ISETP.GE.AND P0, PT, R7, UR7, PT ;  /* 0x0000000707007c0c */ /* 0x004fe2000bf06270 */
[----:B-1----:R-:W-:-:S05]  /*00a0*/  IMAD R0, R0, UR4, R3 ;  /* 0x0000000400007c24 */ /* 0x002fca000f8e0203 */
[----:B------:R-:W-:-:S13]  /*00b0*/  ISETP.GE.OR P0, PT, R0, UR6, P0 ;  /* 0x0000000600007c0c */ /* 0x000fda0008706670 */
[----:B------:R-:W-:Y:S05]  /*00c0*/  @P0 EXIT ;  /* 0x000000000000094d */ /* 0x000fea0003800000 */
[----:B------:R-:W0:Y:S01]  /*00d0*/  LDC.64 R2, c[0x0][0x380] ;  /* 0x0000e000ff027b82 */ /* 0x000e220000000a00 */
[----:B------:R-:W1:Y:S01]  /*00e0*/  LDCU.64 UR4, c[0x0][0x358] ;  /* 0x00006b00ff0477ac */ /* 0x000e620008000a00 */
[----:B------:R-:W-:-:S06]  /*00f0*/  IMAD R11, R0, UR7, R7 ;  /* 0x00000007000b7c24 */ /* 0x000fcc000f8e0207 */
[----:B------:R-:W2:Y:S08]  /*0100*/  LDC.64 R4, c[0x0][0x388] ;  /* 0x0000e200ff047b82 */ /* 0x000eb00000000a00 */
[----:B------:R-:W3:Y:S01]  /*0110*/  LDC.64 R6, c[0x0][0x390] ;  /* 0x0000e400ff067b82 */ /* 0x000ee20000000a00 */
[----:B0-----:R-:W-:-:S07]  /*0120*/  IMAD.WIDE R2, R11, 0x4, R2 ;  /* 0x000000040b027825 */ /* 0x001fce00078e0202 */
[----:B------:R-:W0:Y:S01]  /*0130*/  LDC.64 R8, c[0x0][0x398] ;  /* 0x0000e600ff087b82 */ /* 0x000e220000000a00 */
[----:B-1----:R-:W4:Y:S01]  /*0140*/  LDG.E R2, desc[UR4][R2.64] ;  /* 0x0000000402027981 */ /* 0x002f22000c1e1900 */
[----:B--2---:R-:W-:-:S06]  /*0150*/  IMAD.WIDE R4, R11, 0x4, R4 ;  /* 0x000000040b047825 */ /* 0x004fcc00078e0204 */
[----:B------:R-:W4:Y:S01]  /*0160*/  LDG.E R5, desc[UR4][R4.64] ;  /* 0x0000000404057981 */ /* 0x000f22000c1e1900 */
[----:B---3--:R-:W-:-:S04]  /*0170*/  IMAD.WIDE R6, R11, 0x4, R6 ;  /* 0x000000040b067825 */ /* 0x008fc800078e0206 */
[----:B0-----:R-:W-:-:S04]  /*0180*/  IMAD.WIDE R8, R11, 0x4, R8 ;  /* 0x000000040b087825 */ /* 0x001fc800078e0208 */
[----:B----4-:R-:W-:Y:S01]  /*0190*/  FADD R0, R2, -R5 ;  /* 0x8000000502007221 */ /* 0x010fe20000000000 */
[----:B------:R-:W-:-:S03]  /*01a0*/  FMUL R13, R5, R5 ;  /* 0x00000005050d7220 */ /* 0x000fc60000400000 */
[----:B------:R-:W-:-:S05]  /*01b0*/  FFMA R11, R0, R0, -R5 ;  /* 0x00000000000b7223 */ /* 0x000fca0000000805 */
[----:B------:R-:W-:Y:S04]  /*01c0*/  STG.E desc[UR4][R6.64], R11 ;  /* 0x0000000b06007986 */ /* 0x000fe8000c101904 */
[----:B------:R-:W-:Y:S01]  /*01d0*/  STG.E desc[UR4][R8.64], R13 ;  /* 0x0000000d08007986 */ /* 0x000fe2000c101904 */
[----:B------:R-:W-:Y:S05]  /*01e0*/  EXIT ;  /* 0x000000000000794d */ /* 0x000fea0003800000 */
.L_x_19:
        /* <DEDUP_REMOVED lines=9> */
.L_x_100:


//--------------------- .text._Z19compute_mu_from_etaPKfS0_Pfii --------------------------
	.section	.text._Z19compute_mu_from_etaPKfS0_Pfii,"ax",@progbits
	.align	128
        .global         _Z19compute_mu_from_etaPKfS0_Pfii
        .type           _Z19compute_mu_from_etaPKfS0_Pfii,@function
        .size           _Z19compute_mu_from_etaPKfS0_Pfii,(.L_x_101 - _Z19compute_mu_from_etaPKfS0_Pfii)
        .other          _Z19compute_mu_from_etaPKfS0_Pfii,@"STO_CUDA_ENTRY STV_DEFAULT"
_Z19compute_mu_from_etaPKfS0_Pfii:
.text._Z19compute_mu_from_etaPKfS0_Pfii:
        /* <DEDUP_REMOVED lines=16> */
[----:B------:R-:W2:Y:S01]  /*0100*/  LDC.64 R2, c[0x0][0x380] ;  /* 0x0000e000ff027b82 */ /* 0x000ea20000000a00 */
[----:B0-----:R-:W-:-:S06]  /*0110*/  IMAD.WIDE R4, R7, 0x4, R4 ;  /* 0x0000000407047825 */ /* 0x001fcc00078e0204 */
[----:B-1----:R-:W3:Y:S01]  /*0120*/  LDG.E R5, desc[UR4][R4.64] ;  /* 0x0000000404057981 */ /* 0x002ee2000c1e1900 */
[----:B--2---:R-:W-:-:S06]  /*0130*/  IMAD.WIDE R2, R9, 0x4, R2 ;  /* 0x0000000409027825 */ /* 0x004fcc00078e0202 */
[----:B------:R-:W3:Y:S01]  /*0140*/  LDG.E R2, desc[UR4][R2.64] ;  /* 0x0000000402027981 */ /* 0x000ee2000c1e1900 */
[----:B------:R-:W-:Y:S01]  /*0150*/  HFMA2 R7, -RZ, RZ, 0.96630859375, -0.0022525787353515625 ;  /* 0x3bbb989dff077431 */ /* 0x000fe200000001ff */
[----:B------:R-:W-:Y:S01]  /*0160*/  MOV R11, 0x437c0000 ;  /* 0x437c0000000b7802 */ /* 0x000fe20000000f00 */
[----:B---3--:R-:W-:-:S04]  /*0170*/  FADD R0, R2, R5 ;  /* 0x0000000502007221 */ /* 0x008fc80000000000 */
[----:B------:R-:W-:-:S04]  /*0180*/  FFMA.SAT R6, R0, R7, 0.5 ;  /* 0x3f00000000067423 */ /* 0x000fc80000002007 */
[----:B------:R-:W-:Y:S02]  /*0190*/  FFMA.RM R8, R6, R11, 12582913 ;  /* 0x4b40000106087423 */ /* 0x000fe4000000400b */
[----:B------:R-:W0:Y:S02]  /*01a0*/  LDC.64 R6, c[0x0][0x390] ;  /* 0x0000e400ff067b82 */ /* 0x000e240000000a00 */
[----:B------:R-:W-:-:S04]  /*01b0*/  FADD R11, R8, -12583039 ;  /* 0xcb40007f080b7421 */ /* 0x000fc80000000000 */
[----:B------:R-:W-:-:S04]  /*01c0*/  FFMA R11, R0, 1.4426950216293334961, -R11 ;  /* 0x3fb8aa3b000b7823 */ /* 0x000fc8000000080b */
[----:B------:R-:W-:-:S06]  /*01d0*/  FFMA R11, R0, 1.925963033500011079e-08, R11 ;  /* 0x32a57060000b7823 */ /* 0x000fcc000000000b */
[----:B------:R-:W1:Y:S01]  /*01e0*/  MUFU.EX2 R11, R11 ;  /* 0x0000000b000b7308 */ /* 0x000e620000000800 */
[----:B------:R-:W-:Y:S01]  /*01f0*/  SHF.L.U32 R8, R8, 0x17, RZ ;  /* 0x0000001708087819 */ /* 0x000fe200000006ff */
[----:B0-----:R-:W-:-:S04]  /*0200*/  IMAD.WIDE R2, R9, 0x4, R6 ;  /* 0x0000000409027825 */ /* 0x001fc800078e0206 */
[----:B-1----:R-:W-:-:S05]  /*0210*/  FMUL R5, R8, R11 ;  /* 0x0000000b08057220 */ /* 0x002fca0000400000 */
[----:B------:R-:W-:Y:S01]  /*0220*/  STG.E desc[UR4][R2.64], R5 ;  /* 0x0000000502007986 */ /* 0x000fe2000c101904 */
[----:B------:R-:W-:Y:S05]  /*0230*/  EXIT ;  /* 0x000000000000794d */ /* 0x000fea0003800000 */
.L_x_20:
        /* <DEDUP_REMOVED lines=12> */
.L_x_101:


//--------------------- .text._Z18compute_dispersionPKfS0_fPfi --------------------------
	.section	.text._Z18compute_dispersionPKfS0_fPfi,"ax",@progbits
	.align	128
        .global         _Z18compute_dispersionPKfS0_fPfi
        .type           _Z18compute_dispersionPKfS0_fPfi,@function
        .size           _Z18compute_dispersionPKfS0_fPfi,(.L_x_93 - _Z18compute_dispersionPKfS0_fPfi)
        .other          _Z18compute_dispersionPKfS0_fPfi,@"STO_CUDA_ENTRY STV_DEFAULT"
_Z18compute_dispersionPKfS0_fPfi:
.text._Z18compute_dispersionPKfS0_fPfi:
        /* <DEDUP_REMOVED lines=10> */
[----:B------:R-:W2:Y:S06]  /*00a0*/  LDCU UR6, c[0x0][0x390] ;  /* 0x00007200ff0677ac */ /* 0x000eac0008000800 */
[----:B------:R-:W3:Y:S01]  /*00b0*/  LDC.64 R6, c[0x0][0x388] ;  /* 0x0000e200ff067b82 */ /* 0x000ee20000000a00 */
[----:B0-----:R-:W-:-:S06]  /*00c0*/  IMAD.WIDE R2, R4, 0x4, R2 ;  /* 0x0000000404027825 */ /* 0x001fcc00078e0202 */
[----:B-1----:R-:W4:Y:S01]  /*00d0*/  LDG.E R2, desc[UR4][R2.64] ;  /* 0x0000000402027981 */ /* 0x002f22000c1e1900 */
[----:B---3--:R-:W-:-:S06]  /*00e0*/  IMAD.WIDE R6, R4, 0x4, R6 ;  /* 0x0000000404067825 */ /* 0x008fcc00078e0206 */
[----:B------:R-:W2:Y:S01]  /*00f0*/  LDG.E R7, desc[UR4][R6.64] ;  /* 0x0000000406077981 */ /* 0x000ea2000c1e1900 */
[----:B------:R-:W-:Y:S01]  /*0100*/  BSSY.RECONVERGENT B0, `(.L_x_21) ;  /* 0x000000e000007945 */ /* 0x000fe20003800200 */
[----:B----4-:R-:W-:-:S04]  /*0110*/  FMUL R3, R2, R2 ;  /* 0x0000000202037220 */ /* 0x010fc80000400000 */
[----:B------:R-:W0:Y:S01]  /*0120*/  MUFU.RCP R8, R3 ;  /* 0x0000000300087308 */ /* 0x000e220000001000 */
[----:B--2---:R-:W-:-:S07]  /*0130*/  FFMA R0, -R2, UR6, R7 ;  /* 0x0000000602007c23 */ /* 0x004fce0008000107 */
[----:B------:R-:W1:Y:S01]  /*0140*/  FCHK P0, R0, R3 ;  /* 0x0000000300007302 */ /* 0x000e620000000000 */
[----:B0-----:R-:W-:-:S04]  /*0150*/  FFMA R5, -R3, R8, 1 ;  /* 0x3f80000003057423 */ /* 0x001fc80000000108 */
[----:B------:R-:W-:-:S04]  /*0160*/  FFMA R5, R8, R5, R8 ;  /* 0x0000000508057223 */ /* 0x000fc80000000008 */
[----:B------:R-:W-:-:S04]  /*0170*/  FFMA R8, R0, R5, RZ ;  /* 0x0000000500087223 */ /* 0x000fc800000000ff */
[----:B------:R-:W-:-:S04]  /*0180*/  FFMA R2, -R3, R8, R0 ;  /* 0x0000000803027223 */ /* 0x000fc80000000100 */
[----:B------:R-:W-:Y:S01]  /*0190*/  FFMA R2, R5, R2, R8 ;  /* 0x0000000205027223 */ /* 0x000fe20000000008 */
[----:B-1----:R-:W-:Y:S06]  /*01a0*/  @!P0 BRA `(.L_x_22) ;  /* 0x00000000000c8947 */ /* 0x002fec0003800000 */
[----:B------:R-:W-:-:S07]  /*01b0*/  MOV R2, 0x1d0 ;  /* 0x000001d000027802 */ /* 0x000fce0000000f00 */
[----:B------:R-:W-:Y:S05]  /*01c0*/  CALL.REL.NOINC `($__internal_2_$__cuda_sm3x_div_rn_noftz_f32_slowpath) ;  /* 0x0000000400307944 */ /* 0x000fea0003c00000 */
[----:B------:R-:W-:-:S07]  /*01d0*/  IMAD.MOV.U32 R2, RZ, RZ, R0 ;  /* 0x000000ffff027224 */ /* 0x000fce00078e0000 */
.L_x_22:
[----:B------:R-:W-:Y:S05]  /*01e0*/  BSYNC.RECONVERGENT B0 ;  /* 0x0000000000007941 */ /* 0x000fea0003800200 */
.L_x_21:
[C---:B------:R-:W-:Y:S01]  /*01f0*/  VIADD R0, R2.reuse, 0x1800000 ;  /* 0x0180000002007836 */ /* 0x040fe20000000000 */
[----:B------:R-:W-:Y:S01]  /*0200*/  BSSY.RECONVERGENT B0, `(.L_x_23) ;  /* 0x000000e000007945 */ /* 0x000fe20003800200 */
[C---:B------:R-:W-:Y:S02]  /*0210*/  FSETP.NAN.AND P3, PT, |R2|.reuse, |R2|, PT ;  /* 0x400000020200720b */ /* 0x040fe40003f68200 */
[----:B------:R-:W-:Y:S02]  /*0220*/  FSETP.GEU.AND P4, PT, R2, 0.0099999997764825820923, PT ;  /* 0x3c23d70a0200780b */ /* 0x000fe40003f8e000 */
[----:B------:R-:W-:-:S04]  /*0230*/  LOP3.LUT R0, R0, 0x7f800000, RZ, 0xc0, !PT ;  /* 0x7f80000000007812 */ /* 0x000fc800078ec0ff */
[----:B------:R-:W-:-:S13]  /*0240*/  ISETP.GT.U32.AND P0, PT, R0, 0x1ffffff, PT ;  /* 0x01ffffff0000780c */ /* 0x000fda0003f04070 */
[----:B------:R-:W-:Y:S05]  /*0250*/  @P0 BRA `(.L_x_24) ;  /* 0x0000000000100947 */ /* 0x000fea0003800000 */
[----:B------:R-:W-:-:S07]  /*0260*/  MOV R6, 0x280 ;  /* 0x0000028000067802 */ /* 0x000fce0000000f00 */
[----:B------:R-:W-:Y:S05]  /*0270*/  CALL.REL.NOINC `($__internal_1_$__cuda_sm20_rcp_rn_f32_slowpath) ;  /* 0x0000000000347944 */ /* 0x000fea0003c00000 */
[----:B------:R-:W-:Y:S01]  /*0280*/  IMAD.MOV.U32 R0, RZ, RZ, R3 ;  /* 0x000000ffff007224 */ /* 0x000fe200078e0003 */
[----:B------:R-:W-:Y:S06]  /*0290*/  BRA `(.L_x_25) ;  /* 0x0000000000107947 */ /* 0x000fec0003800000 */
.L_x_24:
[----:B------:R-:W0:Y:S02]  /*02a0*/  MUFU.RCP R3, R2 ;  /* 0x0000000200037308 */ /* 0x000e240000001000 */
[----:B0-----:R-:W-:-:S04]  /*02b0*/  FFMA R0, R3, R2, -1 ;  /* 0xbf80000003007423 */ /* 0x001fc80000000002 */
[----:B------:R-:W-:-:S04]  /*02c0*/  FADD.FTZ R0, -R0, -RZ ;  /* 0x800000ff00007221 */ /* 0x000fc80000010100 */
[----:B------:R-:W-:-:S07]  /*02d0*/  FFMA R0, R3, R0, R3 ;  /* 0x0000000003007223 */ /* 0x000fce0000000003 */
.L_x_25:
[----:B------:R-:W-:Y:S05]  /*02e0*/  BSYNC.RECONVERGENT B0 ;  /* 0x0000000000007941 */ /* 0x000fea0003800200 */
.L_x_23:
[----:B------:R-:W0:Y:S01]  /*02f0*/  LDC.64 R2, c[0x0][0x398] ;  /* 0x0000e600ff027b82 */ /* 0x000e220000000a00 */
[----:B------:R-:W-:Y:S01]  /*0300*/  FSEL R0, R0, 100, P4 ;  /* 0x42c8000000007808 */ /* 0x000fe20002000000 */
[----:B0-----:R-:W-:-:S03]  /*0310*/  IMAD.WIDE R4, R4, 0x4, R2 ;  /* 0x0000000404047825 */ /* 0x001fc600078e0202 */
[----:B------:R-:W-:-:S05]  /*0320*/  FSEL R3, R0, 100, !P3 ;  /* 0x42c8000000037808 */ /* 0x000fca0005800000 */
[----:B------:R-:W-:Y:S01]  /*0330*/  STG.E desc[UR4][R4.64], R3 ;  /* 0x0000000304007986 */ /* 0x000fe2000c101904 */
[----:B------:R-:W-:Y:S05]  /*0340*/  EXIT ;  /* 0x000000000000794d */ /* 0x000fea0003800000 */
        .weak           $__internal_1_$__cuda_sm20_rcp_rn_f32_slowpath
        .type           $__internal_1_$__cuda_sm20_rcp_rn_f32_slowpath,@function
        .size           $__internal_1_$__cuda_sm20_rcp_rn_f32_slowpath,($__internal_2_$__cuda_sm3x_div_rn_noftz_f32_slowpath - $__internal_1_$__cuda_sm20_rcp_rn_f32_slowpath)
$__internal_1_$__cuda_sm20_rcp_rn_f32_slowpath:
[----:B------:R-:W-:Y:S01]  /*0350*/  IMAD.SHL.U32 R0, R2, 0x2, RZ ;  /* 0x0000000202007824 */ /* 0x000fe200078e00ff */
[----:B------:R-:W-:Y:S04]  /*0360*/  BSSY.RECONVERGENT B1, `(.L_x_26) ;  /* 0x0000030000017945 */ /* 0x000fe80003800200 */
[----:B------:R-:W-:-:S04]  /*0370*/  SHF.R.U32.HI R7, RZ, 0x18, R0 ;  /* 0x00000018ff077819 */ /* 0x000fc80000011600 */
[----:B------:R-:W-:-:S13]  /*0380*/  ISETP.NE.U32.AND P0, PT, R7, RZ, PT ;  /* 0x000000ff0700720c */ /* 0x000fda0003f05070 */
[----:B------:R-:W-:Y:S05]  /*0390*/  @P0 BRA `(.L_x_27) ;  /* 0x0000000000280947 */ /* 0x000fea0003800000 */
[----:B------:R-:W-:-:S05]  /*03a0*/  IMAD.SHL.U32 R0, R2, 0x2, RZ ;  /* 0x0000000202007824 */ /* 0x000fca00078e00ff */
[----:B------:R-:W-:-:S13]  /*03b0*/  ISETP.NE.AND P0, PT, R0, RZ, PT ;  /* 0x000000ff0000720c */ /* 0x000fda0003f05270 */
[----:B------:R-:W-:Y:S01]  /*03c0*/  @P0 FFMA R5, R2, 1.84467440737095516160e+19, RZ ;  /* 0x5f80000002050823 */ /* 0x000fe200000000ff */
[----:B------:R-:W-:Y:S08]  /*03d0*/  @!P0 MUFU.RCP R3, R2 ;  /* 0x0000000200038308 */ /* 0x000ff00000001000 */
[----:B------:R-:W0:Y:S02]  /*03e0*/  @P0 MUFU.RCP R0, R5 ;  /* 0x0000000500000308 */ /* 0x000e240000001000 */
[----:B0-----:R-:W-:-:S04]  /*03f0*/  @P0 FFMA R7, R5, R0, -1 ;  /* 0xbf80000005070423 */ /* 0x001fc80000000000 */
[----:B------:R-:W-:-:S04]  /*0400*/  @P0 FADD.FTZ R7, -R7, -RZ ;  /* 0x800000ff07070221 */ /* 0x000fc80000010100 */
[----:B------:R-:W-:-:S04]  /*0410*/  @P0 FFMA R0, R0, R7, R0 ;  /* 0x0000000700000223 */ /* 0x000fc80000000000 */
[----:B------:R-:W-:Y:S01]  /*0420*/  @P0 FFMA R3, R0, 1.84467440737095516160e+19, RZ ;  /* 0x5f80000000030823 */ /* 0x000fe200000000ff */
[----:B------:R-:W-:Y:S06]  /*0430*/  BRA `(.L_x_28) ;  /* 0x0000000000887947 */ /* 0x000fec0003800000 */
.L_x_27:
[----:B------:R-:W-:-:S05]  /*0440*/  VIADD R9, R7, 0xffffff03 ;  /* 0xffffff0307097836 */ /* 0x000fca0000000000 */
[----:B------:R-:W-:-:S13]  /*0450*/  ISETP.GT.U32.AND P0, PT, R9, 0x1, PT ;  /* 0x000000010900780c */ /* 0x000fda0003f04070 */
[----:B------:R-:W-:Y:S05]  /*0460*/  @P0 BRA `(.L_x_29) ;  /* 0x0000000000780947 */ /* 0x000fea0003800000 */
[----:B------:R-:W-:Y:S01]  /*0470*/  LOP3.LUT R0, R2, 0x7fffff, RZ, 0xc0, !PT ;  /* 0x007fffff02007812 */ /* 0x000fe200078ec0ff */
[----:B------:R-:W-:-:S03]  /*0480*/  IMAD.MOV.U32 R10, RZ, RZ, 0x3 ;  /* 0x00000003ff0a7424 */ /* 0x000fc600078e00ff */
[----:B------:R-:W-:Y:S02]  /*0490*/  LOP3.LUT R0, R0, 0x3f800000, RZ, 0xfc, !PT ;  /* 0x3f80000000007812 */ /* 0x000fe400078efcff */
[----:B------:R-:W-:Y:S02]  /*04a0*/  SHF.L.U32 R10, R10, R9, RZ ;  /* 0x000000090a0a7219 */ /* 0x000fe400000006ff */
[----:B------:R-:W0:Y:S02]  /*04b0*/  MUFU.RCP R3, R0 ;  /* 0x0000000000037308 */ /* 0x000e240000001000 */
[----:B0-----:R-:W-:-:S04]  /*04c0*/  FFMA R5, R0, R3, -1 ;  /* 0xbf80000000057423 */ /* 0x001fc80000000003 */
[----:B------:R-:W-:-:S04]  /*04d0*/  FADD.FTZ R8, -R5, -RZ ;  /* 0x800000ff05087221 */ /* 0x000fc80000010100 */
[CCC-:B------:R-:W-:Y:S01]  /*04e0*/  FFMA.RM R5, R3.reuse, R8.reuse, R3.reuse ;  /* 0x0000000803057223 */ /* 0x1c0fe20000004003 */
[----:B------:R-:W-:-:S04]  /*04f0*/  FFMA.RP R8, R3, R8, R3 ;  /* 0x0000000803087223 */ /* 0x000fc80000008003 */
[C---:B------:R-:W-:Y:S02]  /*0500*/  LOP3.LUT R3, R5.reuse, 0x7fffff, RZ, 0xc0, !PT ;  /* 0x007fffff05037812 */ /* 0x040fe400078ec0ff */
[----:B------:R-:W-:Y:S02]  /*0510*/  FSETP.NEU.FTZ.AND P0, PT, R5, R8, PT ;  /* 0x000000080500720b */ /* 0x000fe40003f1d000 */
[----:B------:R-:W-:Y:S02]  /*0520*/  LOP3.LUT R3, R3, 0x800000, RZ, 0xfc, !PT ;  /* 0x0080000003037812 */ /* 0x000fe400078efcff */
[----:B------:R-:W-:Y:S02]  /*0530*/  SEL R5, RZ, 0xffffffff, !P0 ;  /* 0xffffffffff057807 */ /* 0x000fe40004000000 */
[----:B------:R-:W-:-:S03]  /*0540*/  LOP3.LUT R10, R10, R3, RZ, 0xc0, !PT ;  /* 0x000000030a0a7212 */ /* 0x000fc600078ec0ff */
[----:B------:R-:W-:Y:S01]  /*0550*/  IMAD.MOV R0, RZ, RZ, -R5 ;  /* 0x000000ffff007224 */ /* 0x000fe200078e0a05 */
[----:B------:R-:W-:-:S04]  /*0560*/  SHF.R.U32.HI R10, RZ, R9, R10 ;  /* 0x00000009ff0a7219 */ /* 0x000fc8000001160a */
[----:B------:R-:W-:Y:S02]  /*0570*/  LOP3.LUT P1, RZ, R0, R9, R3, 0xf8, !PT ;  /* 0x0000000900ff7212 */ /* 0x000fe4000782f803 */
[C---:B------:R-:W-:Y:S02]  /*0580*/  LOP3.LUT P0, RZ, R10.reuse, 0x1, RZ, 0xc0, !PT ;  /* 0x000000010aff7812 */ /* 0x040fe4000780c0ff */
[----:B------:R-:W-:-:S04]  /*0590*/  LOP3.LUT P2, RZ, R10, 0x2, RZ, 0xc0, !PT ;  /* 0x000000020aff7812 */ /* 0x000fc8000784c0ff */
[----:B------:R-:W-:Y:S02]  /*05a0*/  PLOP3.LUT P0, PT, P0, P1, P2, 0xe0, 0x0 ;  /* 0x000000000000781c */ /* 0x000fe40000703c20 */
[----:B------:R-:W-:Y:S02]  /*05b0*/  LOP3.LUT P1, RZ, R2, 0x7fffff, RZ, 0xc0, !PT ;  /* 0x007fffff02ff7812 */ /* 0x000fe4000782c0ff */
[----:B------:R-:W-:-:S05]  /*05c0*/  SEL R0, RZ, 0x1, !P0 ;  /* 0x00000001ff007807 */ /* 0x000fca0004000000 */
[----:B------:R-:W-:-:S05]  /*05d0*/  IMAD.MOV R0, RZ, RZ, -R0 ;  /* 0x000000ffff007224 */ /* 0x000fca00078e0a00 */
[----:B------:R-:W-:Y:S01]  /*05e0*/  ISETP.GE.AND P0, PT, R0, RZ, PT ;  /* 0x000000ff0000720c */ /* 0x000fe20003f06270 */
[----:B------:R-:W-:-:S05]  /*05f0*/  VIADD R0, R7, 0xffffff04 ;  /* 0xffffff0407007836 */ /* 0x000fca0000000000 */
[----:B------:R-:W-:-:S07]  /*0600*/  SHF.R.U32.HI R3, RZ, R0, R3 ;  /* 0x00000000ff037219 */ /* 0x000fce0000011603 */
[----:B------:R-:W-:-:S04]  /*0610*/  @!P0 VIADD R3, R3, 0x1 ;  /* 0x0000000103038836 */ /* 0x000fc80000000000 */
[----:B------:R-:W-:-:S05]  /*0620*/  @!P1 IMAD.SHL.U32 R3, R3, 0x2, RZ ;  /* 0x0000000203039824 */ /* 0x000fca00078e00ff */
[----:B------:R-:W-:Y:S01]  /*0630*/  LOP3.LUT R3, R3, 0x80000000, R2, 0xf8, !PT ;  /* 0x8000000003037812 */ /* 0x000fe200078ef802 */
[----:B------:R-:W-:Y:S06]  /*0640*/  BRA `(.L_x_28) ;  /* 0x0000000000047947 */ /* 0x000fec0003800000 */
.L_x_29:
[----:B------:R0:W1:Y:S02]  /*0650*/  MUFU.RCP R3, R2 ;  /* 0x0000000200037308 */ /* 0x0000640000001000 */
.L_x_28:
[----:B------:R-:W-:Y:S05]  /*0660*/  BSYNC.RECONVERGENT B1 ;  /* 0x0000000000017941 */ /* 0x000fea0003800200 */
.L_x_26:
[----:B------:R-:W-:-:S04]  /*0670*/  IMAD.MOV.U32 R7, RZ, RZ, 0x0 ;  /* 0x00000000ff077424 */ /* 0x000fc800078e00ff */
[----:B01----:R-:W-:Y:S05]  /*0680*/  RET.REL.NODEC R6 `(_Z18compute_dispersionPKfS0_fPfi) ;  /* 0xfffffff8065c7950 */ /* 0x003fea0003c3ffff */
        .weak           $__internal_2_$__cuda_sm3x_div_rn_noftz_f32_slowpath
        .type           $__internal_2_$__cuda_sm3x_div_rn_noftz_f32_slowpath,@function
        .size           $__internal_2_$__cuda_sm3x_div_rn_noftz_f32_slowpath,(.L_x_93 - $__internal_2_$__cuda_sm3x_div_rn_noftz_f32_slowpath)
$__internal_2_$__cuda_sm3x_div_rn_noftz_f32_slowpath:
        /* <DEDUP_REMOVED lines=36> */
.L_x_31:
        /* <DEDUP_REMOVED lines=51> */
.L_x_38:
[----:B------:R-:W-:-:S04]  /*0c00*/  LOP3.LUT R0, R0, 0x80000000, RZ, 0xc0, !PT ;  /* 0x8000000000007812 */ /* 0x000fc800078ec0ff */
[----:B------:R-:W-:Y:S01]  /*0c10*/  LOP3.LUT R0, R0, 0x7f800000, RZ, 0xfc, !PT ;  /* 0x7f80000000007812 */ /* 0x000fe200078efcff */
[----:B------:R-:W-:Y:S06]  /*0c20*/  BRA `(.L_x_39) ;  /* 0x0000000000047947 */ /* 0x000fec0003800000 */
.L_x_37:
[----:B------:R-:W-:-:S07]  /*0c30*/  IMAD R0, R6, 0x800000, R0 ;  /* 0x0080000006007824 */ /* 0x000fce00078e0200 */
.L_x_39:
[----:B------:R-:W-:Y:S05]  /*0c40*/  BSYNC.RECONVERGENT B2 ;  /* 0x0000000000027941 */ /* 0x000fea0003800200 */
.L_x_36:
[----:B------:R-:W-:Y:S05]  /*0c50*/  BRA `(.L_x_40) ;  /* 0x0000000000207947 */ /* 0x000fea0003800000 */
.L_x_35:
[----:B------:R-:W-:-:S04]  /*0c60*/  LOP3.LUT R0, R8, 0x80000000, R7, 0x48, !PT ;  /* 0x8000000008007812 */ /* 0x000fc800078e4807 */
[----:B------:R-:W-:Y:S01]  /*0c70*/  LOP3.LUT R0, R0, 0x7f800000, RZ, 0xfc, !PT ;  /* 0x7f80000000007812 */ /* 0x000fe200078efcff */
[----:B------:R-:W-:Y:S06]  /*0c80*/  BRA `(.L_x_40) ;  /* 0x0000000000147947 */ /* 0x000fec0003800000 */
.L_x_34:
[----:B------:R-:W-:Y:S01]  /*0c90*/  LOP3.LUT R0, R8, 0x80000000, R7, 0x48, !PT ;  /* 0x8000000008007812 */ /* 0x000fe200078e4807 */
[----:B------:R-:W-:Y:S06]  /*0ca0*/  BRA `(.L_x_40) ;  /* 0x00000000000c7947 */ /* 0x000fec0003800000 */
.L_x_33:
[----:B------:R-:W0:Y:S01]  /*0cb0*/  MUFU.RSQ R0, -QNAN ;  /* 0xffc0000000007908 */ /* 0x000e220000001400 */
[----:B------:R-:W-:Y:S05]  /*0cc0*/  BRA `(.L_x_40) ;  /* 0x0000000000047947 */ /* 0x000fea0003800000 */
.L_x_32:
[----:B------:R-:W-:-:S07]  /*0cd0*/  FADD.FTZ R0, R0, R3 ;  /* 0x0000000300007221 */ /* 0x000fce0000010000 */
.L_x_40:
[----:B------:R-:W-:Y:S05]  /*0ce0*/  BSYNC.RECONVERGENT B1 ;  /* 0x0000000000017941 */ /* 0x000fea0003800200 */
.L_x_30:
[----:B------:R-:W-:-:S04]  /*0cf0*/  IMAD.MOV.U32 R3, RZ, RZ, 0x0 ;  /* 0x00000000ff037424 */ /* 0x000fc800078e00ff */
[----:B0-----:R-:W-:Y:S05]  /*0d00*/  RET.REL.NODEC R2 `(_Z18compute_dispersionPKfS0_fPfi) ;  /* 0xfffffff002bc7950 */ /* 0x001fea0003c3ffff */
.L_x_41:
        /* <DEDUP_REMOVED lines=15> */
.L_x_93:


//--------------------- .text._Z21compute_row_variancesPKfS0_Pfii --------------------------
	.section	.text._Z21compute_row_variancesPKfS0_Pfii,"ax",@progbits
	.align	128
        .global         _Z21compute_row_variancesPKfS0_Pfii
        .type           _Z21compute_row_variancesPKfS0_Pfii,@function
        .size           _Z21compute_row_variancesPKfS0_Pfii,(.L_x_94 - _Z21compute_row_variancesPKfS0_Pfii)
        .other          _Z21compute_row_variancesPKfS0_Pfii,@"STO_CUDA_ENTRY STV_DEFAULT"
_Z21compute_row_variancesPKfS0_Pfii:
.text._Z21compute_row_variancesPKfS0_Pfii:
        /* <DEDUP_REMOVED lines=8> */
[----:B------:R-:W0:Y:S01]  /*0080*/  LDCU UR7, c[0x0][0x39c] ;  /* 0x00007380ff0777ac */ /* 0x000e220008000800 */
[----:B------:R-:W-:Y:S01]  /*0090*/  CS2R R14, SRZ ;  /* 0x00000000000e7805 */ /* 0x000fe2000001ff00 */
[----:B------:R-:W1:Y:S01]  /*00a0*/  LDCU.64 UR12, c[0x0][0x358] ;  /* 0x00006b00ff0c77ac */ /* 0x000e620008000a00 */
[----:B0-----:R-:W-:-:S09]  /*00b0*/  UISETP.GE.AND UP0, UPT, UR7, 0x1, UPT ;  /* 0x000000010700788c */ /* 0x001fd2000bf06270 */
[----:B-1----:R-:W-:Y:S05]  /*00c0*/  BRA.U !UP0, `(.L_x_42) ;  /* 0x0000000908a07547 */ /* 0x002fea000b800000 */
[----:B------:R-:W0:Y:S02]  /*00d0*/  LDC.64 R4, c[0x0][0x388] ;  /* 0x0000e200ff047b82 */ /* 0x000e240000000a00 */
[----:B0-----:R-:W-:-:S06]  /*00e0*/  IMAD.WIDE R4, R0, 0x4, R4 ;  /* 0x0000000400047825 */ /* 0x001fcc00078e0204 */
[----:B------:R-:W2:Y:S01]  /*00f0*/  LDG.E R4, desc[UR12][R4.64] ;  /* 0x0000000c04047981 */ /* 0x000ea2000c1e1900 */
[----:B------:R-:W-:Y:S02]  /*0100*/  UISETP.GE.U32.AND UP1, UPT, UR7, 0x10, UPT ;  /* 0x000000100700788c */ /* 0x000fe4000bf26070 */
[----:B------:R-:W-:Y:S01]  /*0110*/  IMAD R3, R0, UR7, RZ ;  /* 0x0000000700037c24 */ /* 0x000fe2000f8e02ff */
[----:B------:R-:W-:Y:S01]  /*0120*/  ULOP3.LUT UR10, UR7, 0xf, URZ, 0xc0, !UPT ;  /* 0x0000000f070a7892 */ /* 0x000fe2000f8ec0ff */
[----:B------:R-:W-:Y:S01]  /*0130*/  CS2R R14, SRZ ;  /* 0x00000000000e7805 */ /* 0x000fe2000001ff00 */
[----:B------:R-:W-:Y:S02]  /*0140*/  UMOV UR4, URZ ;  /* 0x000000ff00047c82 */ /* 0x000fe40008000000 */
[----:B------:R-:W-:Y:S01]  /*0150*/  UISETP.NE.AND UP0, UPT, UR10, URZ, UPT ;  /* 0x000000ff0a00728c */ /* 0x000fe2000bf05270 */
[----:B--2---:R0:W1:Y:S01]  /*0160*/  F2F.F64.F32 R10, R4 ;  /* 0x00000004000a7310 */ /* 0x0040620000201800 */
[----:B------:R-:W-:Y:S09]  /*0170*/  BRA.U !UP1, `(.L_x_43) ;  /* 0x0000000509387547 */ /* 0x000ff2000b800000 */
[----:B------:R-:W2:Y:S01]  /*0180*/  LDCU.64 UR8, c[0x0][0x380] ;  /* 0x00007000ff0877ac */ /* 0x000ea20008000a00 */
[----:B------:R-:W-:Y:S01]  /*0190*/  IMAD.MOV.U32 R2, RZ, RZ, R3 ;  /* 0x000000ffff027224 */ /* 0x000fe200078e0003 */
[----:B------:R-:W-:Y:S01]  /*01a0*/  CS2R R14, SRZ ;  /* 0x00000000000e7805 */ /* 0x000fe2000001ff00 */
[----:B------:R-:W-:Y:S02]  /*01b0*/  ULOP3.LUT UR4, UR7, 0x7ffffff0, URZ, 0xc0, !UPT ;  /* 0x7ffffff007047892 */ /* 0x000fe4000f8ec0ff */
[----:B--2---:R-:W-:Y:S02]  /*01c0*/  UIADD3 UR5, UP1, UPT, UR8, 0x20, URZ ;  /* 0x0000002008057890 */ /* 0x004fe4000ff3e0ff */
[----:B------:R-:W-:Y:S02]  /*01d0*/  UIADD3 UR8, UPT, UPT, -UR4, URZ, URZ ;  /* 0x000000ff04087290 */ /* 0x000fe4000fffe1ff */
[----:B------:R-:W-:-:S12]  /*01e0*/  UIADD3.X UR6, UPT, UPT, URZ, UR9, URZ, UP1, !UPT ;  /* 0x00000009ff067290 */ /* 0x000fd80008ffe4ff */
.L_x_44:
[----:B------:R-:W-:Y:S02]  /*01f0*/  IMAD.U32 R28, RZ, RZ, UR5 ;  /* 0x00000005ff1c7e24 */ /* 0x000fe4000f8e00ff */
[----:B------:R-:W-:Y:S02]  /*0200*/  IMAD.U32 R29, RZ, RZ, UR6 ;  /* 0x00000006ff1d7e24 */ /* 0x000fe4000f8e00ff */
[----:B------:R-:W-:-:S05]  /*0210*/  IMAD.WIDE R28, R2, 0x4, R28 ;  /* 0x00000004021c7825 */ /* 0x000fca00078e021c */
[----:B------:R-:W2:Y:S04]  /*0220*/  LDG.E R27, desc[UR12][R28.64+-0x20] ;  /* 0xffffe00c1c1b7981 */ /* 0x000ea8000c1e1900 */
[----:B------:R-:W3:Y:S04]  /*0230*/  LDG.E R19, desc[UR12][R28.64+-0x1c] ;  /* 0xffffe40c1c137981 */ /* 0x000ee8000c1e1900 */
[----:B------:R-:W4:Y:S04]  /*0240*/  LDG.E R26, desc[UR12][R28.64+-0x18] ;  /* 0xffffe80c1c1a7981 */ /* 0x000f28000c1e1900 */
[----:B------:R-:W5:Y:S04]  /*0250*/  LDG.E R18, desc[UR12][R28.64+-0x14] ;  /* 0xffffec0c1c127981 */ /* 0x000f68000c1e1900 */
[----:B0-----:R-:W4:Y:S04]  /*0260*/  LDG.E R4, desc[UR12][R28.64+-0x10] ;  /* 0xfffff00c1c047981 */ /* 0x001f28000c1e1900 */
[----:B------:R-:W4:Y:S04]  /*0270*/  LDG.E R5, desc[UR12][R28.64+-0xc] ;  /* 0xfffff40c1c057981 */ /* 0x000f28000c1e1900 */
        /* <DEDUP_REMOVED lines=9> */
[----:B------:R4:W4:Y:S01]  /*0310*/  LDG.E R25, desc[UR12][R28.64+0x1c] ;  /* 0x00001c0c1c197981 */ /* 0x000922000c1e1900 */
[----:B------:R-:W-:Y:S01]  /*0320*/  UIADD3 UR8, UPT, UPT, UR8, 0x10, URZ ;  /* 0x0000001008087890 */ /* 0x000fe2000fffe0ff */
[----:B------:R-:W-:-:S03]  /*0330*/  VIADD R2, R2, 0x10 ;  /* 0x0000001002027836 */ /* 0x000fc60000000000 */
[----:B------:R-:W-:Y:S01]  /*0340*/  UISETP.NE.AND UP1, UPT, UR8, URZ, UPT ;  /* 0x000000ff0800728c */ /* 0x000fe2000bf25270 */
[----:B--2---:R-:W1:Y:S08]  /*0350*/  F2F.F64.F32 R12, R27 ;  /* 0x0000001b000c7310 */ /* 0x004e700000201800 */
[----:B---3--:R-:W0:Y:S01]  /*0360*/  F2F.F64.F32 R16, R19 ;  /* 0x0000001300107310 */ /* 0x008e220000201800 */
[----:B-1----:R-:W-:-:S07]  /*0370*/  DADD R12, -R10, R12 ;  /* 0x000000000a0c7229 */ /* 0x002fce000000010c */
[----:B-----5:R-:W-:Y:S01]  /*0380*/  F2F.F64.F32 R18, R18 ;  /* 0x0000001200127310 */ /* 0x020fe20000201800 */
[----:B------:R-:W-:-:S07]  /*0390*/  DFMA R12, R12, R12, R14 ;  /* 0x0000000c0c0c722b */ /* 0x000fce000000000e */
[----:B----4-:R-:W1:Y:S01]  /*03a0*/  F2F.F64.F32 R28, R5 ;  /* 0x00000005001c7310 */ /* 0x010e620000201800 */
[----:B0-----:R-:W-:-:S07]  /*03b0*/  DADD R16, -R10, R16 ;  /* 0x000000000a107229 */ /* 0x001fce0000000110 */
[----:B------:R-:W0:Y:S01]  /*03c0*/  F2F.F64.F32 R14, R26 ;  /* 0x0000001a000e7310 */ /* 0x000e220000201800 */
[----:B------:R-:W-:Y:S02]  /*03d0*/  DFMA R12, R16, R16, R12 ;  /* 0x00000010100c722b */ /* 0x000fe4000000000c */
[----:B-1----:R-:W-:-:S05]  /*03e0*/  DADD R28, -R10, R28 ;  /* 0x000000000a1c7229 */ /* 0x002fca000000011c */
[----:B------:R-:W1:Y:S01]  /*03f0*/  F2F.F64.F32 R16, R4 ;  /* 0x0000000400107310 */ /* 0x000e620000201800 */
[----:B0-----:R-:W-:-:S07]  /*0400*/  DADD R14, -R10, R14 ;  /* 0x000000000a0e7229 */ /* 0x001fce000000010e */
[----:B------:R-:W-:Y:S01]  /*0410*/  F2F.F64.F32 R4, R9 ;  /* 0x0000000900047310 */ /* 0x000fe20000201800 */
[----:B------:R-:W-:Y:S02]  /*0420*/  DFMA R12, R14, R14, R12 ;  /* 0x0000000e0e0c722b */ /* 0x000fe4000000000c */
[C---:B------:R-:W-:Y:S02]  /*0430*/  DADD R14, -R10.reuse, R18 ;  /* 0x000000000a0e7229 */ /* 0x040fe40000000112 */
[----:B-1----:R-:W-:-:S03]  /*0440*/  DADD R16, -R10, R16 ;  /* 0x000000000a107229 */ /* 0x002fc60000000110 */
[----:B------:R-:W0:Y:S03]  /*0450*/  F2F.F64.F32 R18, R8 ;  /* 0x0000000800127310 */ /* 0x000e260000201800 */
[----:B------:R-:W-:-:S05]  /*0460*/  DFMA R12, R14, R14, R12 ;  /* 0x0000000e0e0c722b */ /* 0x000fca000000000c */
[----:B------:R-:W1:Y:S03]  /*0470*/  F2F.F64.F32 R14, R6 ;  /* 0x00000006000e7310 */ /* 0x000e660000201800 */
[----:B------:R-:W-:Y:S02]  /*0480*/  DFMA R12, R16, R16, R12 ;  /* 0x00000010100c722b */ /* 0x000fe4000000000c */
[----:B0-----:R-:W-:-:S03]  /*0490*/  DADD R18, -R10, R18 ;  /* 0x000000000a127229 */ /* 0x001fc60000000112 */
[----:B------:R0:W2:Y:S03]  /*04a0*/  F2F.F64.F32 R16, R7 ;  /* 0x0000000700107310 */ /* 0x0000a60000201800 */
[----:B------:R-:W-:Y:S02]  /*04b0*/  DFMA R12, R28, R28, R12 ;  /* 0x0000001c1c0c722b */ /* 0x000fe4000000000c */
[C---:B-1----:R-:W-:Y:S02]  /*04c0*/  DADD R14, -R10.reuse, R14 ;  /* 0x000000000a0e7229 */ /* 0x042fe4000000010e */
[----:B0-----:R-:W-:Y:S01]  /*04d0*/  DADD R6, -R10, R4 ;  /* 0x000000000a067229 */ /* 0x001fe20000000104 */
[----:B------:R-:W0:Y:S05]  /*04e0*/  F2F.F64.F32 R4, R21 ;  /* 0x0000001500047310 */ /* 0x000e2a0000201800 */
[----:B------:R-:W-:-:S02]  /*04f0*/  DFMA R12, R14, R14, R12 ;  /* 0x0000000e0e0c722b */ /* 0x000fc4000000000c */
[----:B--2---:R-:W-:Y:S01]  /*0500*/  DADD R16, -R10, R16 ;  /* 0x000000000a107229 */ /* 0x004fe20000000110 */
[----:B------:R-:W1:Y:S07]  /*0510*/  F2F.F64.F32 R14, R20 ;  /* 0x00000014000e7310 */ /* 0x000e6e0000201800 */
[----:B------:R-:W-:Y:S02]  /*0520*/  DFMA R12, R16, R16, R12 ;  /* 0x00000010100c722b */ /* 0x000fe4000000000c */
[----:B0-----:R-:W-:Y:S01]  /*0530*/  DADD R8, -R10, R4 ;  /* 0x000000000a087229 */ /* 0x001fe20000000104 */
[----:B------:R-:W0:Y:S05]  /*0540*/  F2F.F64.F32 R4, R23 ;  /* 0x0000001700047310 */ /* 0x000e2a0000201800 */
[----:B------:R-:W-:-:S02]  /*0550*/  DFMA R12, R18, R18, R12 ;  /* 0x00000012120c722b */ /* 0x000fc4000000000c */
[----:B-1----:R-:W-:-:S06]  /*0560*/  DADD R14, -R10, R14 ;  /* 0x000000000a0e7229 */ /* 0x002fcc000000010e */
[----:B------:R-:W-:Y:S01]  /*0570*/  DFMA R12, R6, R6, R12 ;  /* 0x00000006060c722b */ /* 0x000fe2000000000c */
[----:B------:R-:W1:Y:S01]  /*0580*/  F2F.F64.F32 R6, R22 ;  /* 0x0000001600067310 */ /* 0x000e620000201800 */
[----:B0-----:R-:W-:-:S06]  /*0590*/  DADD R4, -R10, R4 ;  /* 0x000000000a047229 */ /* 0x001fcc0000000104 */
[----:B------:R-:W-:-:S08]  /*05a0*/  DFMA R12, R14, R14, R12 ;  /* 0x0000000e0e0c722b */ /* 0x000fd0000000000c */
[----:B------:R-:W-:Y:S02]  /*05b0*/  DFMA R12, R8, R8, R12 ;  /* 0x00000008080c722b */ /* 0x000fe4000000000c */
[----:B-1----:R-:W-:Y:S01]  /*05c0*/  DADD R6, -R10, R6 ;  /* 0x000000000a067229 */ /* 0x002fe20000000106 */
[----:B------:R-:W0:Y:S07]  /*05d0*/  F2F.F64.F32 R8, R24 ;  /* 0x0000001800087310 */ /* 0x000e2e0000201800 */
[----:B------:R-:W-:-:S02]  /*05e0*/  DFMA R12, R6, R6, R12 ;  /* 0x00000006060c722b */ /* 0x000fc4000000000c */
[----:B------:R-:W1:Y:S01]  /*05f0*/  F2F.F64.F32 R6, R25 ;  /* 0x0000001900067310 */ /* 0x000e620000201800 */
[----:B0-----:R-:W-:-:S05]  /*0600*/  DADD R8, -R10, R8 ;  /* 0x000000000a087229 */ /* 0x001fca0000000108 */
[----:B------:R-:W-:Y:S02]  /*0610*/  DFMA R12, R4, R4, R12 ;  /* 0x00000004040c722b */ /* 0x000fe4000000000c */
[----:B-1----:R-:W-:-:S06]  /*0620*/  DADD R6, -R10, R6 ;  /* 0x000000000a067229 */ /* 0x002fcc0000000106 */
[----:B------:R-:W-:-:S08]  /*0630*/  DFMA R12, R8, R8, R12 ;  /* 0x00000008080c722b */ /* 0x000fd0000000000c */
[----:B------:R-:W-:Y:S01]  /*0640*/  DFMA R14, R6, R6, R12 ;  /* 0x00000006060e722b */ /* 0x000fe2000000000c */
[----:B------:R-:W-:Y:S10]  /*0650*/  BRA.U UP1, `(.L_x_44) ;  /* 0xfffffff901e47547 */ /* 0x000ff4000b83ffff */
.L_x_43:
[----:B------:R-:W-:Y:S05]  /*0660*/  BRA.U !UP0, `(.L_x_42) ;  /* 0x0000000508387547 */ /* 0x000fea000b800000 */
[----:B------:R-:W-:Y:S02]  /*0670*/  UISETP.GE.U32.AND UP0, UPT, UR10, 0x8, UPT ;  /* 0x000000080a00788c */ /* 0x000fe4000bf06070 */
[----:B------:R-:W-:-:S04]  /*0680*/  ULOP3.LUT UR6, UR7, 0x7, URZ, 0xc0, !UPT ;  /* 0x0000000707067892 */ /* 0x000fc8000f8ec0ff */
[----:B------:R-:W-:-:S03]  /*0690*/  UISETP.NE.AND UP1, UPT, UR6, URZ, UPT ;  /* 0x000000ff0600728c */ /* 0x000fc6000bf25270 */
[----:B------:R-:W-:Y:S08]  /*06a0*/  BRA.U !UP0, `(.L_x_45) ;  /* 0x0000000108907547 */ /* 0x000ff0000b800000 */
[----:B------:R-:W2:Y:S01]  /*06b0*/  LDC.64 R16, c[0x0][0x380] ;  /* 0x0000e000ff107b82 */ /* 0x000ea20000000a00 */
[----:B------:R-:W-:-:S04]  /*06c0*/  VIADD R5, R3, UR4 ;  /* 0x0000000403057c36 */ /* 0x000fc80008000000 */
[----:B--2---:R-:W-:-:S05]  /*06d0*/  IMAD.WIDE R16, R5, 0x4, R16 ;  /* 0x0000000405107825 */ /* 0x004fca00078e0210 */
[----:B------:R-:W0:Y:S04]  /*06e0*/  LDG.E R9, desc[UR12][R16.64] ;  /* 0x0000000c10097981 */ /* 0x000e28000c1e1900 */
[----:B------:R-:W2:Y:S04]  /*06f0*/  LDG.E R20, desc[UR12][R16.64+0x4] ;  /* 0x0000040c10147981 */ /* 0x000ea8000c1e1900 */
[----:B------:R-:W3:Y:S04]  /*0700*/  LDG.E R21, desc[UR12][R16.64+0x8] ;  /* 0x0000080c10157981 */ /* 0x000ee8000c1e1900 */
[----:B------:R-:W4:Y:S04]  /*0710*/  LDG.E R22, desc[UR12][R16.64+0xc] ;  /* 0x00000c0c10167981 */ /* 0x000f28000c1e1900 */
[----:B------:R-:W5:Y:S04]  /*0720*/  LDG.E R7, desc[UR12][R16.64+0x10] ;  /* 0x0000100c10077981 */ /* 0x000f68000c1e1900 */
[----:B------:R-:W5:Y:S04]  /*0730*/  LDG.E R6, desc[UR12][R16.64+0x14] ;  /* 0x0000140c10067981 */ /* 0x000f68000c1e1900 */
[----:B------:R-:W5:Y:S04]  /*0740*/  LDG.E R2, desc[UR12][R16.64+0x18] ;  /* 0x0000180c10027981 */ /* 0x000f68000c1e1900 */
[----:B------:R-:W5:Y:S01]  /*0750*/  LDG.E R8, desc[UR12][R16.64+0x1c] ;  /* 0x00001c0c10087981 */ /* 0x000f62000c1e1900 */
[----:B------:R-:W-:Y:S01]  /*0760*/  UIADD3 UR4, UPT, UPT, UR4, 0x8, URZ ;  /* 0x0000000804047890 */ /* 0x000fe2000fffe0ff */
[----:B0-----:R-:W1:Y:S08]  /*0770*/  F2F.F64.F32 R4, R9 ;  /* 0x0000000900047310 */ /* 0x001e700000201800 */
[----:B--2---:R-:W0:Y:S01]  /*0780*/  F2F.F64.F32 R12, R20 ;  /* 0x00000014000c7310 */ /* 0x004e220000201800 */
[----:B-1----:R-:W-:-:S07]  /*0790*/  DADD R18, -R10, R4 ;  /* 0x000000000a127229 */ /* 0x002fce0000000104 */
[----:B---3--:R-:W1:Y:S01]  /*07a0*/  F2F.F64.F32 R4, R21 ;  /* 0x0000001500047310 */ /* 0x008e620000201800 */
[----:B------:R-:W-:Y:S02]  /*07b0*/  DFMA R14, R18, R18, R14 ;  /* 0x00000012120e722b */ /* 0x000fe4000000000e */
[----:B0-----:R-:W-:-:S05]  /*07c0*/  DADD R18, -R10, R12 ;  /* 0x000000000a127229 */ /* 0x001fca000000010c */
[----:B----4-:R-:W0:Y:S01]  /*07d0*/  F2F.F64.F32 R12, R22 ;  /* 0x00000016000c7310 */ /* 0x010e220000201800 */
[----:B-1----:R-:W-:Y:S02]  /*07e0*/  DADD R4, -R10, R4 ;  /* 0x000000000a047229 */ /* 0x002fe40000000104 */
[----:B------:R-:W-:-:S05]  /*07f0*/  DFMA R14, R18, R18, R14 ;  /* 0x00000012120e722b */ /* 0x000fca000000000e */
[----:B-----5:R-:W-:Y:S01]  /*0800*/  F2F.F64.F32 R8, R8 ;  /* 0x0000000800087310 */ /* 0x020fe20000201800 */
[----:B0-----:R-:W-:-:S07]  /*0810*/  DADD R12, -R10, R12 ;  /* 0x000000000a0c7229 */ /* 0x001fce000000010c */
[----:B------:R-:W0:Y:S01]  /*0820*/  F2F.F64.F32 R18, R7 ;  /* 0x0000000700127310 */ /* 0x000e220000201800 */
[----:B------:R-:W-:-:S07]  /*0830*/  DFMA R14, R4, R4, R14 ;  /* 0x00000004040e722b */ /* 0x000fce000000000e */
[----:B------:R-:W1:Y:S01]  /*0840*/  F2F.F64.F32 R4, R6 ;  /* 0x0000000600047310 */ /* 0x000e620000201800 */
[----:B------:R-:W-:Y:S02]  /*0850*/  DFMA R14, R12, R12, R14 ;  /* 0x0000000c0c0e722b */ /* 0x000fe4000000000e */
[----:B0-----:R-:W-:-:S05]  /*0860*/  DADD R18, -R10, R18 ;  /* 0x000000000a127229 */ /* 0x001fca0000000112 */
[----:B------:R-:W0:Y:S03]  /*0870*/  F2F.F64.F32 R12, R2 ;  /* 0x00000002000c7310 */ /* 0x000e260000201800 */
[----:B------:R-:W-:Y:S02]  /*0880*/  DFMA R14, R18, R18, R14 ;  /* 0x00000012120e722b */ /* 0x000fe4000000000e */
[C---:B-1----:R-:W-:Y:S02]  /*0890*/  DADD R4, -R10.reuse, R4 ;  /* 0x000000000a047229 */ /* 0x042fe40000000104 */
[----:B0-----:R-:W-:-:S06]  /*08a0*/  DADD R12, -R10, R12 ;  /* 0x000000000a0c7229 */ /* 0x001fcc000000010c */
[----:B------:R-:W-:Y:S02]  /*08b0*/  DFMA R14, R4, R4, R14 ;  /* 0x00000004040e722b */ /* 0x000fe4000000000e */
[----:B------:R-:W-:-:S06]  /*08c0*/  DADD R4, -R10, R8 ;  /* 0x000000000a047229 */ /* 0x000fcc0000000108 */
[----:B------:R-:W-:-:S08]  /*08d0*/  DFMA R14, R12, R12, R14 ;  /* 0x0000000c0c0e722b */ /* 0x000fd0000000000e */
[----:B------:R-:W-:-:S11]  /*08e0*/  DFMA R14, R4, R4, R14 ;  /* 0x00000004040e722b */ /* 0x000fd6000000000e */
.L_x_45:
[----:B------:R-:W-:Y:S05]  /*08f0*/  BRA.U !UP1, `(.L_x_42) ;  /* 0x0000000109947547 */ /* 0x000fea000b800000 */
[----:B------:R-:W-:Y:S02]  /*0900*/  UISETP.GE.U32.AND UP0, UPT, UR6, 0x4, UPT ;  /* 0x000000040600788c */ /* 0x000fe4000bf06070 */
[----:B------:R-:W-:-:S04]  /*0910*/  ULOP3.LUT UR5, UR7, 0x3, URZ, 0xc0, !UPT ;  /* 0x0000000307057892 */ /* 0x000fc8000f8ec0ff */
[----:B------:R-:W-:-:S03]  /*0920*/  UISETP.NE.AND UP1, UPT, UR5, URZ, UPT ;  /* 0x000000ff0500728c */ /* 0x000fc6000bf25270 */
[----:B------:R-:W-:Y:S08]  /*0930*/  BRA.U !UP0, `(.L_x_46) ;  /* 0x0000000108507547 */ /* 0x000ff0000b800000 */
[----:B0-----:R-:W0:Y:S01]  /*0940*/  LDC.64 R4, c[0x0][0x380] ;  /* 0x0000e000ff047b82 */ /* 0x001e220000000a00 */
[----:B------:R-:W-:-:S04]  /*0950*/  VIADD R7, R3, UR4 ;  /* 0x0000000403077c36 */ /* 0x000fc80008000000 */
[----:B0-----:R-:W-:-:S05]  /*0960*/  IMAD.WIDE R4, R7, 0x4, R4 ;  /* 0x0000000407047825 */ /* 0x001fca00078e0204 */
[----:B------:R-:W2:Y:S04]  /*0970*/  LDG.E R2, desc[UR12][R4.64] ;  /* 0x0000000c04027981 */ /* 0x000ea8000c1e1900 */
[----:B------:R-:W3:Y:S04]  /*0980*/  LDG.E R16, desc[UR12][R4.64+0x4] ;  /* 0x0000040c04107981 */ /* 0x000ee8000c1e1900 */
[----:B------:R-:W4:Y:S04]  /*0990*/  LDG.E R17, desc[UR12][R4.64+0x8] ;  /* 0x0000080c04117981 */ /* 0x000f28000c1e1900 */
[----:B------:R-:W5:Y:S01]  /*09a0*/  LDG.E R18, desc[UR12][R4.64+0xc] ;  /* 0x00000c0c04127981 */ /* 0x000f62000c1e1900 */
[----:B------:R-:W-:Y:S01]  /*09b0*/  UIADD3 UR4, UPT, UPT, UR4, 0x4, URZ ;  /* 0x0000000404047890 */ /* 0x000fe2000fffe0ff */
[----:B--2---:R-:W1:Y:S08]  /*09c0*/  F2F.F64.F32 R6, R2 ;  /* 0x0000000200067310 */ /* 0x004e700000201800 */
[----:B---3--:R-:W0:Y:S01]  /*09d0*/  F2F.F64.F32 R8, R16 ;  /* 0x0000001000087310 */ /* 0x008e220000201800 */
[----:B-1----:R-:W-:-:S07]  /*09e0*/  DADD R6, -R10, R6 ;  /* 0x000000000a067229 */ /* 0x002fce0000000106 */
[----:B----4-:R-:W1:Y:S01]  /*09f0*/  F2F.F64.F32 R12, R17 ;  /* 0x00000011000c7310 */ /* 0x010e620000201800 */
[----:B------:R-:W-:Y:S02]  /*0a00*/  DFMA R6, R6, R6, R14 ;  /* 0x000000060606722b */ /* 0x000fe4000000000e */
[----:B0-----:R-:W-:-:S05]  /*0a10*/  DADD R8, -R10, R8 ;  /* 0x000000000a087229 */ /* 0x001fca0000000108 */
[----:B-----5:R-:W0:Y:S01]  /*0a20*/  F2F.F64.F32 R14, R18 ;  /* 0x00000012000e7310 */ /* 0x020e220000201800 */
[----:B-1----:R-:W-:Y:S02]  /*0a30*/  DADD R12, -R10, R12 ;  /* 0x000000000a0c7229 */ /* 0x002fe4000000010c */
[----:B------:R-:W-:Y:S02]  /*0a40*/  DFMA R6, R8, R8, R6 ;  /* 0x000000080806722b */ /* 0x000fe40000000006 */
[----:B0-----:R-:W-:-:S06]  /*0a50*/  DADD R14, -R10, R14 ;  /* 0x000000000a0e7229 */ /* 0x001fcc000000010e */
[----:B------:R-:W-:-:S08]  /*0a60*/  DFMA R6, R12, R12, R6 ;  /* 0x0000000c0c06722b */ /* 0x000fd00000000006 */
[----:B------:R-:W-:-:S11]  /*0a70*/  DFMA R14, R14, R14, R6 ;  /* 0x0000000e0e0e722b */ /* 0x000fd60000000006 */
.L_x_46:
[----:B------:R-:W-:Y:S05]  /*0a80*/  BRA.U !UP1, `(.L_x_42) ;  /* 0x0000000109307547 */ /* 0x000fea000b800000 */
[----:B------:R-:W2:Y:S01]  /*0a90*/  LDC.64 R6, c[0x0][0x380] ;  /* 0x0000e000ff067b82 */ /* 0x000ea20000000a00 */
[----:B------:R-:W-:Y:S01]  /*0aa0*/  VIADD R9, R3, UR4 ;  /* 0x0000000403097c36 */ /* 0x000fe20008000000 */
[----:B------:R-:W-:-:S12]  /*0ab0*/  UIADD3 UR5, UPT, UPT, -UR5, URZ, URZ ;  /* 0x000000ff05057290 */ /* 0x000fd8000fffe1ff */
.L_x_47:
[----:B--2---:R-:W-:-:S06]  /*0ac0*/  IMAD.WIDE R2, R9, 0x4, R6 ;  /* 0x0000000409027825 */ /* 0x004fcc00078e0206 */
[----:B------:R-:W0:Y:S01]  /*0ad0*/  LDG.E R2, desc[UR12][R2.64] ;  /* 0x0000000c02027981 */ /* 0x000e22000c1e1900 */
[----:B------:R-:W-:Y:S01]  /*0ae0*/  UIADD3 UR5, UPT, UPT, UR5, 0x1, URZ ;  /* 0x0000000105057890 */ /* 0x000fe2000fffe0ff */
[----:B------:R-:W-:-:S03]  /*0af0*/  VIADD R9, R9, 0x1 ;  /* 0x0000000109097836 */ /* 0x000fc60000000000 */
[----:B------:R-:W-:Y:S01]  /*0b00*/  UISETP.NE.AND UP0, UPT, UR5, URZ, UPT ;  /* 0x000000ff0500728c */ /* 0x000fe2000bf05270 */
[----:B0-----:R-:W1:Y:S02]  /*0b10*/  F2F.F64.F32 R4, R2 ;  /* 0x0000000200047310 */ /* 0x001e640000201800 */
[----:B-1----:R-:W-:-:S08]  /*0b20*/  DADD R4, -R10, R4 ;  /* 0x000000000a047229 */ /* 0x002fd00000000104 */
[----:B------:R-:W-:Y:S01]  /*0b30*/  DFMA R14, R4, R4, R14 ;  /* 0x00000004040e722b */ /* 0x000fe2000000000e */
[----:B------:R-:W-:Y:S10]  /*0b40*/  BRA.U UP0, `(.L_x_47) ;  /* 0xfffffffd00dc7547 */ /* 0x000ff4000b83ffff */
.L_x_42:
[----:B------:R-:W-:Y:S01]  /*0b50*/  UIADD3 UR4, UPT, UPT, UR7, -0x1, URZ ;  /* 0xffffffff07047890 */ /* 0x000fe2000fffe0ff */
[----:B------:R-:W-:Y:S01]  /*0b60*/  IMAD.MOV.U32 R2, RZ, RZ, 0x1 ;  /* 0x00000001ff027424 */ /* 0x000fe200078e00ff */
[----:B------:R-:W-:Y:S01]  /*0b70*/  FSETP.GEU.AND P1, PT, |R15|, 6.5827683646048100446e-37, PT ;  /* 0x036000000f00780b */ /* 0x000fe20003f2e200 */
[----:B------:R-:W-:Y:S06]  /*0b80*/  BSSY.RECONVERGENT B0, `(.L_x_48) ;  /* 0x0000012000007945 */ /* 0x000fec0003800200 */
[----:B------:R-:W2:Y:S08]  /*0b90*/  I2F.F64 R6, UR4 ;  /* 0x0000000400067d12 */ /* 0x000eb00008201c00 */
[----:B--2---:R-:W0:Y:S02]  /*0ba0*/  MUFU.RCP64H R3, R7 ;  /* 0x0000000700037308 */ /* 0x004e240000001800 */
[----:B0-----:R-:W-:-:S08]  /*0bb0*/  DFMA R4, -R6, R2, 1 ;  /* 0x3ff000000604742b */ /* 0x001fd00000000102 */
[----:B------:R-:W-:-:S08]  /*0bc0*/  DFMA R4, R4, R4, R4 ;  /* 0x000000040404722b */ /* 0x000fd00000000004 */
[----:B------:R-:W-:-:S08]  /*0bd0*/  DFMA R4, R2, R4, R2 ;  /* 0x000000040204722b */ /* 0x000fd00000000002 */
[----:B------:R-:W-:-:S08]  /*0be0*/  DFMA R2, -R6, R4, 1 ;  /* 0x3ff000000602742b */ /* 0x000fd00000000104 */
[----:B------:R-:W-:-:S08]  /*0bf0*/  DFMA R2, R4, R2, R4 ;  /* 0x000000020402722b */ /* 0x000fd00000000004 */
[----:B------:R-:W-:-:S08]  /*0c00*/  DMUL R4, R2, R14 ;  /* 0x0000000e02047228 */ /* 0x000fd00000000000 */
[----:B------:R-:W-:-:S08]  /*0c10*/  DFMA R8, -R6, R4, R14 ;  /* 0x000000040608722b */ /* 0x000fd0000000010e */
[----:B------:R-:W-:-:S10]  /*0c20*/  DFMA R2, R2, R8, R4 ;  /* 0x000000080202722b */ /* 0x000fd40000000004 */
[----:B------:R-:W-:-:S05]  /*0c30*/  FFMA R4, RZ, R7, R3 ;  /* 0x00000007ff047223 */ /* 0x000fca0000000003 */
[----:B------:R-:W-:-:S13]  /*0c40*/  FSETP.GT.AND P0, PT, |R4|, 1.469367938527859385e-39, PT ;  /* 0x001000000400780b */ /* 0x000fda0003f04200 */
[----:B------:R-:W-:Y:S05]  /*0c50*/  @P0 BRA P1, `(.L_x_49) ;  /* 0x0000000000100947 */ /* 0x000fea0000800000 */
[----:B------:R-:W-:Y:S01]  /*0c60*/  IMAD.MOV.U32 R4, RZ, RZ, R14 ;  /* 0x000000ffff047224 */ /* 0x000fe200078e000e */
[----:B-1----:R-:W-:Y:S01]  /*0c70*/  MOV R10, 0xca0 ;  /* 0x00000ca0000a7802 */ /* 0x002fe20000000f00 */
[----:B------:R-:W-:-:S07]  /*0c80*/  IMAD.MOV.U32 R5, RZ, RZ, R15 ;  /* 0x000000ffff057224 */ /* 0x000fce00078e000f */
[----:B------:R-:W-:Y:S05]  /*0c90*/  CALL.REL.NOINC `($__internal_3_$__cuda_sm20_div_rn_f64_full) ;  /* 0x0000000000187944 */ /* 0x000fea0003c00000 */
.L_x_49:
[----:B------:R-:W-:Y:S05]  /*0ca0*/  BSYNC.RECONVERGENT B0 ;  /* 0x0000000000007941 */ /* 0x000fea0003800200 */
.L_x_48:
[----:B------:R-:W0:Y:S01]  /*0cb0*/  LDC.64 R4, c[0x0][0x390] ;  /* 0x0000e400ff047b82 */ /* 0x000e220000000a00 */
[----:B------:R-:W2:Y:S01]  /*0cc0*/  F2F.F32.F64 R3, R2 ;  /* 0x0000000200037310 */ /* 0x000ea20000301000 */
[----:B0-----:R-:W-:-:S05]  /*0cd0*/  IMAD.WIDE R4, R0, 0x4, R4 ;  /* 0x0000000400047825 */ /* 0x001fca00078e0204 */
[----:B--2---:R-:W-:Y:S01]  /*0ce0*/  STG.E desc[UR12][R4.64], R3 ;  /* 0x0000000304007986 */ /* 0x004fe2000c10190c */
[----:B------:R-:W-:Y:S05]  /*0cf0*/  EXIT ;  /* 0x000000000000794d */ /* 0x000fea0003800000 */
        .weak           $__internal_3_$__cuda_sm20_div_rn_f64_full
        .type           $__internal_3_$__cuda_sm20_div_rn_f64_full,@function
        .size           $__internal_3_$__cuda_sm20_div_rn_f64_full,(.L_x_94 - $__internal_3_$__cuda_sm20_div_rn_f64_full)
$__internal_3_$__cuda_sm20_div_rn_f64_full:
[C---:B------:R-:W-:Y:S01]  /*0d00*/  FSETP.GEU.AND P0, PT, |R7|.reuse, 1.469367938527859385e-39, PT ;  /* 0x001000000700780b */ /* 0x040fe20003f0e200 */
[----:B------:R-:W-:Y:S01]  /*0d10*/  IMAD.MOV.U32 R16, RZ, RZ, 0x1 ;  /* 0x00000001ff107424 */ /* 0x000fe200078e00ff */
[----:B------:R-:W-:Y:S01]  /*0d20*/  LOP3.LUT R2, R7, 0x800fffff, RZ, 0xc0, !PT ;  /* 0x800fffff07027812 */ /* 0x000fe200078ec0ff */
[----:B------:R-:W-:Y:S01]  /*0d30*/  BSSY.RECONVERGENT B1, `(.L_x_50) ;  /* 0x0000055000017945 */ /* 0x000fe20003800200 */
[C---:B------:R-:W-:Y:S02]  /*0d40*/  FSETP.GEU.AND P2, PT, |R5|.reuse, 1.469367938527859385e-39, PT ;  /* 0x001000000500780b */ /* 0x040fe40003f4e200 */
[----:B------:R-:W-:Y:S01]  /*0d50*/  LOP3.LUT R3, R2, 0x3ff00000, RZ, 0xfc, !PT ;  /* 0x3ff0000002037812 */ /* 0x000fe200078efcff */
[----:B------:R-:W-:Y:S01]  /*0d60*/  IMAD.MOV.U32 R2, RZ, RZ, R6 ;  /* 0x000000ffff027224 */ /* 0x000fe200078e0006 */
[----:B------:R-:W-:Y:S02]  /*0d70*/  LOP3.LUT R11, R5, 0x7ff00000, RZ, 0xc0, !PT ;  /* 0x7ff00000050b7812 */ /* 0x000fe400078ec0ff */
[----:B------:R-:W-:-:S03]  /*0d80*/  LOP3.LUT R14, R7, 0x7ff00000, RZ, 0xc0, !PT ;  /* 0x7ff00000070e7812 */ /* 0x000fc600078ec0ff */
[----:B------:R-:W-:Y:S01]  /*0d90*/  @!P0 DMUL R2, R6, 8.98846567431157953865e+307 ;  /* 0x7fe0000006028828 */ /* 0x000fe20000000000 */
[----:B------:R-:W-:-:S03]  /*0da0*/  ISETP.GE.U32.AND P1, PT, R11, R14, PT ;  /* 0x0000000e0b00720c */ /* 0x000fc60003f26070 */
[----:B------:R-:W-:Y:S01]  /*0db0*/  @!P2 LOP3.LUT R12, R7, 0x7ff00000, RZ, 0xc0, !PT ;  /* 0x7ff00000070ca812 */ /* 0x000fe200078ec0ff */
[----:B------:R-:W-:Y:S01]  /*0dc0*/  @!P2 IMAD.MOV.U32 R18, RZ, RZ, RZ ;  /* 0x000000ffff12a224 */ /* 0x000fe200078e00ff */
[----:B------:R-:W0:Y:S02]  /*0dd0*/  MUFU.RCP64H R17, R3 ;  /* 0x0000000300117308 */ /* 0x000e240000001800 */
[----:B------:R-:W-:Y:S01]  /*0de0*/  @!P2 ISETP.GE.U32.AND P3, PT, R11, R12, PT ;  /* 0x0000000c0b00a20c */ /* 0x000fe20003f66070 */
[----:B------:R-:W-:-:S05]  /*0df0*/  IMAD.MOV.U32 R12, RZ, RZ, 0x1ca00000 ;  /* 0x1ca00000ff0c7424 */ /* 0x000fca00078e00ff */
[----:B------:R-:W-:-:S04]  /*0e00*/  @!P2 SEL R13, R12, 0x63400000, !P3 ;  /* 0x634000000c0da807 */ /* 0x000fc80005800000 */
[----:B------:R-:W-:-:S04]  /*0e10*/  @!P2 LOP3.LUT R13, R13, 0x80000000, R5, 0xf8, !PT ;  /* 0x800000000d0da812 */ /* 0x000fc800078ef805 */
[----:B------:R-:W-:Y:S01]  /*0e20*/  @!P2 LOP3.LUT R19, R13, 0x100000, RZ, 0xfc, !PT ;  /* 0x001000000d13a812 */ /* 0x000fe200078efcff */
[----:B0-----:R-:W-:-:S08]  /*0e30*/  DFMA R8, R16, -R2, 1 ;  /* 0x3ff000001008742b */ /* 0x001fd00000000802 */
[----:B------:R-:W-:-:S08]  /*0e40*/  DFMA R8, R8, R8, R8 ;  /* 0x000000080808722b */ /* 0x000fd00000000008 */
[----:B------:R-:W-:Y:S01]  /*0e50*/  DFMA R16, R16, R8, R16 ;  /* 0x000000081010722b */ /* 0x000fe20000000010 */
[----:B------:R-:W-:Y:S01]  /*0e60*/  SEL R9, R12, 0x63400000, !P1 ;  /* 0x634000000c097807 */ /* 0x000fe20004800000 */
[----:B------:R-:W-:-:S03]  /*0e70*/  IMAD.MOV.U32 R8, RZ, RZ, R4 ;  /* 0x000000ffff087224 */ /* 0x000fc600078e0004 */
[----:B------:R-:W-:-:S03]  /*0e80*/  LOP3.LUT R9, R9, 0x800fffff, R5, 0xf8, !PT ;  /* 0x800fffff09097812 */ /* 0x000fc600078ef805 */
[----:B------:R-:W-:-:S03]  /*0e90*/  DFMA R20, R16, -R2, 1 ;  /* 0x3ff000001014742b */ /* 0x000fc60000000802 */
[----:B------:R-:W-:-:S05]  /*0ea0*/  @!P2 DFMA R8, R8, 2, -R18 ;  /* 0x400000000808a82b */ /* 0x000fca0000000812 */
[----:B------:R-:W-:Y:S01]  /*0eb0*/  DFMA R16, R16, R20, R16 ;  /* 0x000000141010722b */ /* 0x000fe20000000010 */
[----:B------:R-:W-:Y:S02]  /*0ec0*/  IMAD.MOV.U32 R21, RZ, RZ, R11 ;  /* 0x000000ffff157224 */ /* 0x000fe400078e000b */
[----:B------:R-:W-:Y:S01]  /*0ed0*/  IMAD.MOV.U32 R20, RZ, RZ, R14 ;  /* 0x000000ffff147224 */ /* 0x000fe200078e000e */
[----:B------:R-:W-:Y:S02]  /*0ee0*/  @!P0 LOP3.LUT R20, R3, 0x7ff00000, RZ, 0xc0, !PT ;  /* 0x7ff0000003148812 */ /* 0x000fe400078ec0ff */
[----:B------:R-:W-:Y:S02]  /*0ef0*/  @!P2 LOP3.LUT R21, R9, 0x7ff00000, RZ, 0xc0, !PT ;  /* 0x7ff000000915a812 */ /* 0x000fe400078ec0ff */
[----:B------:R-:W-:Y:S01]  /*0f00*/  DMUL R18, R16, R8 ;  /* 0x0000000810127228 */ /* 0x000fe20000000000 */
[----:B------:R-:W-:Y:S02]  /*0f10*/  VIADD R22, R20, 0xffffffff ;  /* 0xffffffff14167836 */ /* 0x000fe40000000000 */
[----:B------:R-:W-:-:S05]  /*0f20*/  VIADD R13, R21, 0xffffffff ;  /* 0xffffffff150d7836 */ /* 0x000fca0000000000 */
[----:B------:R-:W-:Y:S01]  /*0f30*/  DFMA R14, R18, -R2, R8 ;  /* 0x80000002120e722b */ /* 0x000fe20000000008 */
[----:B------:R-:W-:-:S04]  /*0f40*/  ISETP.GT.U32.AND P0, PT, R13, 0x7feffffe, PT ;  /* 0x7feffffe0d00780c */ /* 0x000fc80003f04070 */
[----:B------:R-:W-:-:S03]  /*0f50*/  ISETP.GT.U32.OR P0, PT, R22, 0x7feffffe, P0 ;  /* 0x7feffffe1600780c */ /* 0x000fc60000704470 */
[----:B------:R-:W-:-:S10]  /*0f60*/  DFMA R14, R16, R14, R18 ;  /* 0x0000000e100e722b */ /* 0x000fd40000000012 */
[----:B------:R-:W-:Y:S05]  /*0f70*/  @P0 BRA `(.L_x_51) ;  /* 0x00000000006c0947 */ /* 0x000fea0003800000 */
[----:B------:R-:W-:-:S04]  /*0f80*/  LOP3.LUT R16, R7, 0x7ff00000, RZ, 0xc0, !PT ;  /* 0x7ff0000007107812 */ /* 0x000fc800078ec0ff */
[CC--:B------:R-:W-:Y:S02]  /*0f90*/  VIADDMNMX R4, R11.reuse, -R16.reuse, 0xb9600000, !PT ;  /* 0xb96000000b047446 */ /* 0x0c0fe40007800910 */
[----:B------:R-:W-:Y:S02]  /*0fa0*/  ISETP.GE.U32.AND P0, PT, R11, R16, PT ;  /* 0x000000100b00720c */ /* 0x000fe40003f06070 */
[----:B------:R-:W-:Y:S02]  /*0fb0*/  VIMNMX R4, PT, PT, R4, 0x46a00000, PT ;  /* 0x46a0000004047848 */ /* 0x000fe40003fe0100 */
[----:B------:R-:W-:-:S05]  /*0fc0*/  SEL R11, R12, 0x63400000, !P0 ;  /* 0x634000000c0b7807 */ /* 0x000fca0004000000 */
[----:B------:R-:W-:Y:S02]  /*0fd0*/  IMAD.IADD R11, R4, 0x1, -R11 ;  /* 0x00000001040b7824 */ /* 0x000fe400078e0a0b */
[----:B------:R-:W-:Y:S02]  /*0fe0*/  IMAD.MOV.U32 R4, RZ, RZ, RZ ;  /* 0x000000ffff047224 */ /* 0x000fe400078e00ff */
[----:B------:R-:W-:-:S06]  /*0ff0*/  VIADD R5, R11, 0x7fe00000 ;  /* 0x7fe000000b057836 */ /* 0x000fcc0000000000 */
[----:B------:R-:W-:-:S10]  /*1000*/  DMUL R12, R14, R4 ;  /* 0x000000040e0c7228 */ /* 0x000fd40000000000 */
[----:B------:R-:W-:-:S13]  /*1010*/  FSETP.GTU.AND P0, PT, |R13|, 1.469367938527859385e-39, PT ;  /* 0x001000000d00780b */ /* 0x000fda0003f0c200 */
[----:B------:R-:W-:Y:S05]  /*1020*/  @P0 BRA `(.L_x_52) ;  /* 0x0000000000940947 */ /* 0x000fea0003800000 */
[----:B------:R-:W-:Y:S01]  /*1030*/  DFMA R2, R14, -R2, R8 ;  /* 0x800000020e02722b */ /* 0x000fe20000000008 */
[----:B------:R-:W-:-:S09]  /*1040*/  IMAD.MOV.U32 R4, RZ, RZ, RZ ;  /* 0x000000ffff047224 */ /* 0x000fd200078e00ff */
[C---:B------:R-:W-:Y:S02]  /*1050*/  FSETP.NEU.AND P0, PT, R3.reuse, RZ, PT ;  /* 0x000000ff0300720b */ /* 0x040fe40003f0d000 */
[----:B------:R-:W-:-:S04]  /*1060*/  LOP3.LUT R7, R3, 0x80000000, R7, 0x48, !PT ;  /* 0x8000000003077812 */ /* 0x000fc800078e4807 */
[----:B------:R-:W-:-:S07]  /*1070*/  LOP3.LUT R5, R7, R5, RZ, 0xfc, !PT ;  /* 0x0000000507057212 */ /* 0x000fce00078efcff */
[----:B------:R-:W-:Y:S05]  /*1080*/  @!P0 BRA `(.L_x_52) ;  /* 0x00000000007c8947 */ /* 0x000fea0003800000 */
[----:B------:R-:W-:Y:S01]  /*1090*/  IMAD.MOV R3, RZ, RZ, -R11 ;  /* 0x000000ffff037224 */ /* 0x000fe200078e0a0b */
[----:B------:R-:W-:Y:S01]  /*10a0*/  DMUL.RP R4, R14, R4 ;  /* 0x000000040e047228 */ /* 0x000fe20000008000 */
[----:B------:R-:W-:-:S06]  /*10b0*/  IMAD.MOV.U32 R2, RZ, RZ, RZ ;  /* 0x000000ffff027224 */ /* 0x000fcc00078e00ff */
[----:B------:R-:W-:-:S03]  /*10c0*/  DFMA R2, R12, -R2, R14 ;  /* 0x800000020c02722b */ /* 0x000fc6000000000e */
[----:B------:R-:W-:-:S03]  /*10d0*/  LOP3.LUT R7, R5, R7, RZ, 0x3c, !PT ;  /* 0x0000000705077212 */ /* 0x000fc600078e3cff */
[----:B------:R-:W-:-:S04]  /*10e0*/  IADD3 R2, PT, PT, -R11, -0x43300000, RZ ;  /* 0xbcd000000b027810 */ /* 0x000fc80007ffe1ff */
[----:B------:R-:W-:-:S04]  /*10f0*/  FSETP.NEU.AND P0, PT, |R3|, R2, PT ;  /* 0x000000020300720b */ /* 0x000fc80003f0d200 */
[----:B------:R-:W-:Y:S02]  /*1100*/  FSEL R12, R4, R12, !P0 ;  /* 0x0000000c040c7208 */ /* 0x000fe40004000000 */
[----:B------:R-:W-:Y:S01]  /*1110*/  FSEL R13, R7, R13, !P0 ;  /* 0x0000000d070d7208 */ /* 0x000fe20004000000 */
[----:B------:R-:W-:Y:S06]  /*1120*/  BRA `(.L_x_52) ;  /* 0x0000000000547947 */ /* 0x000fec0003800000 */
.L_x_51:
[----:B------:R-:W-:-:S14]  /*1130*/  DSETP.NAN.AND P0, PT, R4, R4, PT ;  /* 0x000000040400722a */ /* 0x000fdc0003f08000 */
[----:B------:R-:W-:Y:S05]  /*1140*/  @P0 BRA `(.L_x_53) ;  /* 0x0000000000440947 */ /* 0x000fea0003800000 */
[----:B------:R-:W-:-:S14]  /*1150*/  DSETP.NAN.AND P0, PT, R6, R6, PT ;  /* 0x000000060600722a */ /* 0x000fdc0003f08000 */
[----:B------:R-:W-:Y:S05]  /*1160*/  @P0 BRA `(.L_x_54) ;  /* 0x0000000000300947 */ /* 0x000fea0003800000 */
[----:B------:R-:W-:Y:S01]  /*1170*/  ISETP.NE.AND P0, PT, R21, R20, PT ;  /* 0x000000141500720c */ /* 0x000fe20003f05270 */
[----:B------:R-:W-:Y:S02]  /*1180*/  IMAD.MOV.U32 R12, RZ, RZ, 0x0 ;  /* 0x00000000ff0c7424 */ /* 0x000fe400078e00ff */
[----:B------:R-:W-:-:S10]  /*1190*/  IMAD.MOV.U32 R13, RZ, RZ, -0x80000 ;  /* 0xfff80000ff0d7424 */ /* 0x000fd400078e00ff */
[----:B------:R-:W-:Y:S05]  /*11a0*/  @!P0 BRA `(.L_x_52) ;  /* 0x0000000000348947 */ /* 0x000fea0003800000 */
[----:B------:R-:W-:Y:S02]  /*11b0*/  ISETP.NE.AND P0, PT, R21, 0x7ff00000, PT ;  /* 0x7ff000001500780c */ /* 0x000fe40003f05270 */
[----:B------:R-:W-:Y:S02]  /*11c0*/  LOP3.LUT R13, R5, 0x80000000, R7, 0x48, !PT ;  /* 0x80000000050d7812 */ /* 0x000fe400078e4807 */
[----:B------:R-:W-:-:S13]  /*11d0*/  ISETP.EQ.OR P0, PT, R20, RZ, !P0 ;  /* 0x000000ff1400720c */ /* 0x000fda0004702670 */
[----:B------:R-:W-:Y:S01]  /*11e0*/  @P0 LOP3.LUT R2, R13, 0x7ff00000, RZ, 0xfc, !PT ;  /* 0x7ff000000d020812 */ /* 0x000fe200078efcff */
[----:B------:R-:W-:Y:S02]  /*11f0*/  @!P0 IMAD.MOV.U32 R12, RZ, RZ, RZ ;  /* 0x000000ffff0c8224 */ /* 0x000fe400078e00ff */
[----:B------:R-:W-:Y:S02]  /*1200*/  @P0 IMAD.MOV.U32 R12, RZ, RZ, RZ ;  /* 0x000000ffff0c0224 */ /* 0x000fe400078e00ff */
[----:B------:R-:W-:Y:S01]  /*1210*/  @P0 IMAD.MOV.U32 R13, RZ, RZ, R2 ;  /* 0x000000ffff0d0224 */ /* 0x000fe200078e0002 */
[----:B------:R-:W-:Y:S06]  /*1220*/  BRA `(.L_x_52) ;  /* 0x0000000000147947 */ /* 0x000fec0003800000 */
.L_x_54:
[----:B------:R-:W-:Y:S01]  /*1230*/  LOP3.LUT R13, R7, 0x80000, RZ, 0xfc, !PT ;  /* 0x00080000070d7812 */ /* 0x000fe200078efcff */
[----:B------:R-:W-:Y:S01]  /*1240*/  IMAD.MOV.U32 R12, RZ, RZ, R6 ;  /* 0x000000ffff0c7224 */ /* 0x000fe200078e0006 */
[----:B------:R-:W-:Y:S06]  /*1250*/  BRA `(.L_x_52) ;  /* 0x0000000000087947 */ /* 0x000fec0003800000 */
.L_x_53:
[----:B------:R-:W-:Y:S01]  /*1260*/  LOP3.LUT R13, R5, 0x80000, RZ, 0xfc, !PT ;  /* 0x00080000050d7812 */ /* 0x000fe200078efcff */
[----:B------:R-:W-:-:S07]  /*1270*/  IMAD.MOV.U32 R12, RZ, RZ, R4 ;  /* 0x000000ffff0c7224 */ /* 0x000fce00078e0004 */
.L_x_52:
[----:B------:R-:W-:Y:S05]  /*1280*/  BSYNC.RECONVERGENT B1 ;  /* 0x0000000000017941 */ /* 0x000fea0003800200 */
.L_x_50:
[----:B------:R-:W-:Y:S02]  /*1290*/  IMAD.MOV.U32 R11, RZ, RZ, 0x0 ;  /* 0x00000000ff0b7424 */ /* 0x000fe400078e00ff */
[----:B------:R-:W-:Y:S02]  /*12a0*/  IMAD.MOV.U32 R2, RZ, RZ, R12 ;  /* 0x000000ffff027224 */ /* 0x000fe400078e000c */
[----:B------:R-:W-:Y:S01]  /*12b0*/  IMAD.MOV.U32 R3, RZ, RZ, R13 ;  /* 0x000000ffff037224 */ /* 0x000fe200078e000d */
[----:B------:R-:W-:Y:S06]  /*12c0*/  RET.REL.NODEC R10 `(_Z21compute_row_variancesPKfS0_Pfii) ;  /* 0xffffffec0a4c7950 */ /* 0x000fec0003c3ffff */
.L_x_55:
        /* <DEDUP_REMOVED lines=11> */
.L_x_94:


//--------------------- .text._Z17compute_row_meansPKfPfii --------------------------
	.section	.text._Z17compute_row_meansPKfPfii,"ax",@progbits
	.align	128
        .global         _Z17compute_row_meansPKfPfii
        .type           _Z17compute_row_meansPKfPfii,@function
        .size           _Z17compute_row_meansPKfPfii,(.L_x_95 - _Z17compute_row_meansPKfPfii)
        .other          _Z17compute_row_meansPKfPfii,@"STO_CUDA_ENTRY STV_DEFAULT"
_Z17compute_row_meansPKfPfii:
.text._Z17compute_row_meansPKfPfii:
        /* <DEDUP_REMOVED lines=13> */
[----:B------:R-:W-:Y:S02]  /*00d0*/  UISETP.GE.U32.AND UP1, UPT, UR12, 0x10, UPT ;  /* 0x000000100c00788c */ /* 0x000fe4000bf26070 */
[----:B------:R-:W-:Y:S01]  /*00e0*/  IMAD R3, R0, UR12, RZ ;  /* 0x0000000c00037c24 */ /* 0x000fe2000f8e02ff */
[----:B------:R-:W-:Y:S01]  /*00f0*/  ULOP3.LUT UR8, UR12, 0xf, URZ, 0xc0, !UPT ;  /* 0x0000000f0c087892 */ /* 0x000fe2000f8ec0ff */
[----:B------:R-:W-:Y:S01]  /*0100*/  CS2R R14, SRZ ;  /* 0x00000000000e7805 */ /* 0x000fe2000001ff00 */
[----:B------:R-:W-:Y:S02]  /*0110*/  UMOV UR4, URZ ;  /* 0x000000ff00047c82 */ /* 0x000fe40008000000 */
[----:B------:R-:W-:Y:S02]  /*0120*/  UISETP.NE.AND UP0, UPT, UR8, URZ, UPT ;  /* 0x000000ff0800728c */ /* 0x000fe4000bf05270 */
[----:B------:R-:W-:Y:S09]  /*0130*/  BRA.U !UP1, `(.L_x_57) ;  /* 0x0000000109f87547 */ /* 0x000ff2000b800000 */
[----:B------:R-:W0:Y:S01]  /*0140*/  LDCU.64 UR6, c[0x0][0x380] ;  /* 0x00007000ff0677ac */ /* 0x000e220008000a00 */
[----:B------:R-:W-:Y:S01]  /*0150*/  IMAD.MOV.U32 R2, RZ, RZ, R3 ;  /* 0x000000ffff027224 */ /* 0x000fe200078e0003 */
[----:B------:R-:W-:Y:S01]  /*0160*/  CS2R R14, SRZ ;  /* 0x00000000000e7805 */ /* 0x000fe2000001ff00 */
[----:B------:R-:W-:-:S04]  /*0170*/  ULOP3.LUT UR4, UR12, 0x7ffffff0, URZ, 0xc0, !UPT ;  /* 0x7ffffff00c047892 */ /* 0x000fc8000f8ec0ff */
[----:B------:R-:W-:Y:S02]  /*0180*/  UIADD3 UR9, UPT, UPT, -UR4, URZ, URZ ;  /* 0x000000ff04097290 */ /* 0x000fe4000fffe1ff */
[----:B0-----:R-:W-:-:S04]  /*0190*/  UIADD3 UR5, UP1, UPT, UR6, 0x20, URZ ;  /* 0x0000002006057890 */ /* 0x001fc8000ff3e0ff */
[----:B------:R-:W-:-:S12]  /*01a0*/  UIADD3.X UR6, UPT, UPT, URZ, UR7, URZ, UP1, !UPT ;  /* 0x00000007ff067290 */ /* 0x000fd80008ffe4ff */
.L_x_58:
[----:B------:R-:W-:Y:S02]  /*01b0*/  IMAD.U32 R24, RZ, RZ, UR5 ;  /* 0x00000005ff187e24 */ /* 0x000fe4000f8e00ff */
[----:B------:R-:W-:Y:S02]  /*01c0*/  IMAD.U32 R25, RZ, RZ, UR6 ;  /* 0x00000006ff197e24 */ /* 0x000fe4000f8e00ff */
[----:B------:R-:W-:-:S05]  /*01d0*/  IMAD.WIDE R24, R2, 0x4, R24 ;  /* 0x0000000402187825 */ /* 0x000fca00078e0218 */
[----:B------:R-:W2:Y:S04]  /*01e0*/  LDG.E R23, desc[UR10][R24.64+-0x20] ;  /* 0xffffe00a18177981 */ /* 0x000ea8000c1e1900 */
[----:B------:R-:W3:Y:S04]  /*01f0*/  LDG.E R26, desc[UR10][R24.64+-0x1c] ;  /* 0xffffe40a181a7981 */ /* 0x000ee8000c1e1900 */
[----:B------:R-:W4:Y:S04]  /*0200*/  LDG.E R27, desc[UR10][R24.64+-0x18] ;  /* 0xffffe80a181b7981 */ /* 0x000f28000c1e1900 */
[----:B------:R-:W5:Y:S04]  /*0210*/  LDG.E R22, desc[UR10][R24.64+-0x14] ;  /* 0xffffec0a18167981 */ /* 0x000f68000c1e1900 */
        /* <DEDUP_REMOVED lines=11> */
[----:B------:R-:W5:Y:S01]  /*02d0*/  LDG.E R4, desc[UR10][R24.64+0x1c] ;  /* 0x00001c0a18047981 */ /* 0x000f62000c1e1900 */
[----:B------:R-:W-:Y:S01]  /*02e0*/  UIADD3 UR9, UPT, UPT, UR9, 0x10, URZ ;  /* 0x0000001009097890 */ /* 0x000fe2000fffe0ff */
[----:B------:R-:W-:-:S03]  /*02f0*/  VIADD R2, R2, 0x10 ;  /* 0x0000001002027836 */ /* 0x000fc60000000000 */
[----:B------:R-:W-:Y:S01]  /*0300*/  UISETP.NE.AND UP1, UPT, UR9, URZ, UPT ;  /* 0x000000ff0900728c */ /* 0x000fe2000bf25270 */
[----:B--2---:R-:W0:Y:S08]  /*0310*/  F2F.F64.F32 R16, R23 ;  /* 0x0000001700107310 */ /* 0x004e300000201800 */
[----:B---3--:R-:W1:Y:S01]  /*0320*/  F2F.F64.F32 R12, R26 ;  /* 0x0000001a000c7310 */ /* 0x008e620000201800 */
[----:B0-----:R-:W-:-:S07]  /*0330*/  DADD R16, R16, R14 ;  /* 0x0000000010107229 */ /* 0x001fce000000000e */
[----:B----4-:R-:W0:Y:S01]  /*0340*/  F2F.F64.F32 R14, R27 ;  /* 0x0000001b000e7310 */ /* 0x010e220000201800 */
[----:B-1----:R-:W-:-:S07]  /*0350*/  DADD R12, R16, R12 ;  /* 0x00000000100c7229 */ /* 0x002fce000000000c */
[----:B-----5:R-:W1:Y:S01]  /*0360*/  F2F.F64.F32 R16, R22 ;  /* 0x0000001600107310 */ /* 0x020e620000201800 */
[----:B0-----:R-:W-:-:S07]  /*0370*/  DADD R12, R12, R14 ;  /* 0x000000000c0c7229 */ /* 0x001fce000000000e */
[----:B------:R-:W0:Y:S01]  /*0380*/  F2F.F64.F32 R14, R21 ;  /* 0x00000015000e7310 */ /* 0x000e220000201800 */
[----:B-1----:R-:W-:-:S07]  /*0390*/  DADD R12, R12, R16 ;  /* 0x000000000c0c7229 */ /* 0x002fce0000000010 */
[----:B------:R-:W1:Y:S01]  /*03a0*/  F2F.F64.F32 R16, R20 ;  /* 0x0000001400107310 */ /* 0x000e620000201800 */
        /* <DEDUP_REMOVED lines=9> */
[----:B------:R-:W-:Y:S01]  /*0440*/  F2F.F64.F32 R10, R4 ;  /* 0x00000004000a7310 */ /* 0x000fe20000201800 */
[----:B-1----:R-:W-:-:S07]  /*0450*/  DADD R12, R12, R16 ;  /* 0x000000000c0c7229 */ /* 0x002fce0000000010 */
[----:B------:R-:W0:Y:S08]  /*0460*/  F2F.F64.F32 R14, R9 ;  /* 0x00000009000e7310 */ /* 0x000e300000201800 */
[----:B------:R-:W1:Y:S01]  /*0470*/  F2F.F64.F32 R16, R8 ;  /* 0x0000000800107310 */ /* 0x000e620000201800 */
[----:B0-----:R-:W-:-:S07]  /*0480*/  DADD R12, R12, R14 ;  /* 0x000000000c0c7229 */ /* 0x001fce000000000e */
[----:B------:R-:W0:Y:S01]  /*0490*/  F2F.F64.F32 R14, R7 ;  /* 0x00000007000e7310 */ /* 0x000e220000201800 */
[----:B-1----:R-:W-:-:S07]  /*04a0*/  DADD R12, R12, R16 ;  /* 0x000000000c0c7229 */ /* 0x002fce0000000010 */
[----:B------:R-:W1:Y:S01]  /*04b0*/  F2F.F64.F32 R16, R6 ;  /* 0x0000000600107310 */ /* 0x000e620000201800 */
[----:B0-----:R-:W-:-:S07]  /*04c0*/  DADD R12, R12, R14 ;  /* 0x000000000c0c7229 */ /* 0x001fce000000000e */
[----:B------:R-:W0:Y:S01]  /*04d0*/  F2F.F64.F32 R14, R5 ;  /* 0x00000005000e7310 */ /* 0x000e220000201800 */
[----:B-1----:R-:W-:-:S08]  /*04e0*/  DADD R12, R12, R16 ;  /* 0x000000000c0c7229 */ /* 0x002fd00000000010 */
[----:B0-----:R-:W-:-:S08]  /*04f0*/  DADD R14, R12, R14 ;  /* 0x000000000c0e7229 */ /* 0x001fd0000000000e */
[----:B------:R-:W-:Y:S01]  /*0500*/  DADD R14, R14, R10 ;  /* 0x000000000e0e7229 */ /* 0x000fe2000000000a */
[----:B------:R-:W-:Y:S10]  /*0510*/  BRA.U UP1, `(.L_x_58) ;  /* 0xfffffffd01247547 */ /* 0x000ff4000b83ffff */
.L_x_57:
[----:B------:R-:W-:Y:S05]  /*0520*/  BRA.U !UP0, `(.L_x_56) ;  /* 0x0000000508047547 */ /* 0x000fea000b800000 */
[----:B------:R-:W-:Y:S02]  /*0530*/  UISETP.GE.U32.AND UP0, UPT, UR8, 0x8, UPT ;  /* 0x000000080800788c */ /* 0x000fe4000bf06070 */
[----:B------:R-:W-:-:S04]  /*0540*/  ULOP3.LUT UR6, UR12, 0x7, URZ, 0xc0, !UPT ;  /* 0x000000070c067892 */ /* 0x000fc8000f8ec0ff */
[----:B------:R-:W-:-:S03]  /*0550*/  UISETP.NE.AND UP1, UPT, UR6, URZ, UPT ;  /* 0x000000ff0600728c */ /* 0x000fc6000bf25270 */
[----:B------:R-:W-:Y:S08]  /*0560*/  BRA.U !UP0, `(.L_x_59) ;  /* 0x0000000108707547 */ /* 0x000ff0000b800000 */
[----:B------:R-:W0:Y:S01]  /*0570*/  LDC.64 R6, c[0x0][0x380] ;  /* 0x0000e000ff067b82 */ /* 0x000e220000000a00 */
[----:B------:R-:W-:-:S04]  /*0580*/  VIADD R5, R3, UR4 ;  /* 0x0000000403057c36 */ /* 0x000fc80008000000 */
[----:B0-----:R-:W-:-:S05]  /*0590*/  IMAD.WIDE R6, R5, 0x4, R6 ;  /* 0x0000000405067825 */ /* 0x001fca00078e0206 */
[----:B------:R-:W2:Y:S04]  /*05a0*/  LDG.E R16, desc[UR10][R6.64] ;  /* 0x0000000a06107981 */ /* 0x000ea8000c1e1900 */
[----:B------:R-:W3:Y:S04]  /*05b0*/  LDG.E R17, desc[UR10][R6.64+0x4] ;  /* 0x0000040a06117981 */ /* 0x000ee8000c1e1900 */
[----:B------:R-:W4:Y:S04]  /*05c0*/  LDG.E R18, desc[UR10][R6.64+0x8] ;  /* 0x0000080a06127981 */ /* 0x000f28000c1e1900 */
[----:B------:R-:W5:Y:S04]  /*05d0*/  LDG.E R19, desc[UR10][R6.64+0xc] ;  /* 0x00000c0a06137981 */ /* 0x000f68000c1e1900 */
[----:B------:R-:W5:Y:S04]  /*05e0*/  LDG.E R20, desc[UR10][R6.64+0x10] ;  /* 0x0000100a06147981 */ /* 0x000f68000c1e1900 */
[----:B------:R-:W5:Y:S04]  /*05f0*/  LDG.E R5, desc[UR10][R6.64+0x14] ;  /* 0x0000140a06057981 */ /* 0x000f68000c1e1900 */
[----:B------:R-:W5:Y:S04]  /*0600*/  LDG.E R2, desc[UR10][R6.64+0x18] ;  /* 0x0000180a06027981 */ /* 0x000f68000c1e1900 */
[----:B------:R5:W5:Y:S01]  /*0610*/  LDG.E R4, desc[UR10][R6.64+0x1c] ;  /* 0x00001c0a06047981 */ /* 0x000b62000c1e1900 */
[----:B------:R-:W-:Y:S01]  /*0620*/  UIADD3 UR4, UPT, UPT, UR4, 0x8, URZ ;  /* 0x0000000804047890 */ /* 0x000fe2000fffe0ff */
[----:B--2---:R-:W0:Y:S08]  /*0630*/  F2F.F64.F32 R8, R16 ;  /* 0x0000001000087310 */ /* 0x004e300000201800 */
[----:B---3--:R-:W1:Y:S01]  /*0640*/  F2F.F64.F32 R10, R17 ;  /* 0x00000011000a7310 */ /* 0x008e620000201800 */
[----:B0-----:R-:W-:-:S07]  /*0650*/  DADD R8, R14, R8 ;  /* 0x000000000e087229 */ /* 0x001fce0000000008 */
[----:B----4-:R-:W0:Y:S01]  /*0660*/  F2F.F64.F32 R12, R18 ;  /* 0x00000012000c7310 */ /* 0x010e220000201800 */
[----:B-1----:R-:W-:-:S07]  /*0670*/  DADD R8, R8, R10 ;  /* 0x0000000008087229 */ /* 0x002fce000000000a */
[----:B-----5:R-:W-:Y:S01]  /*0680*/  F2F.F64.F32 R6, R2 ;  /* 0x0000000200067310 */ /* 0x020fe20000201800 */
[----:B0-----:R-:W-:-:S07]  /*0690*/  DADD R8, R8, R12 ;  /* 0x0000000008087229 */ /* 0x001fce000000000c */
[----:B------:R-:W0:Y:S08]  /*06a0*/  F2F.F64.F32 R10, R19 ;  /* 0x00000013000a7310 */ /* 0x000e300000201800 */
[----:B------:R-:W1:Y:S01]  /*06b0*/  F2F.F64.F32 R12, R20 ;  /* 0x00000014000c7310 */ /* 0x000e620000201800 */
[----:B0-----:R-:W-:-:S07]  /*06c0*/  DADD R8, R8, R10 ;  /* 0x0000000008087229 */ /* 0x001fce000000000a */
[----:B------:R-:W-:Y:S01]  /*06d0*/  F2F.F64.F32 R14, R4 ;  /* 0x00000004000e7310 */ /* 0x000fe20000201800 */
[----:B-1----:R-:W-:-:S07]  /*06e0*/  DADD R8, R8, R12 ;  /* 0x0000000008087229 */ /* 0x002fce000000000c */
[----:B------:R-:W0:Y:S02]  /*06f0*/  F2F.F64.F32 R10, R5 ;  /* 0x00000005000a7310 */ /* 0x000e240000201800 */
[----:B0-----:R-:W-:-:S08]  /*0700*/  DADD R8, R8, R10 ;  /* 0x0000000008087229 */ /* 0x001fd0000000000a */
[----:B------:R-:W-:-:S08]  /*0710*/  DADD R6, R8, R6 ;  /* 0x0000000008067229 */ /* 0x000fd00000000006 */
[----:B------:R-:W-:-:S11]  /*0720*/  DADD R14, R6, R14 ;  /* 0x00000000060e7229 */ /* 0x000fd6000000000e */
.L_x_59:
        /* <DEDUP_REMOVED lines=11> */
[----:B------:R-:W5:Y:S01]  /*07e0*/  LDG.E R12, desc[UR10][R4.64+0xc] ;  /* 0x00000c0a040c7981 */ /* 0x000f62000c1e1900 */
[----:B------:R-:W-:Y:S01]  /*07f0*/  UIADD3 UR4, UPT, UPT, UR4, 0x4, URZ ;  /* 0x0000000404047890 */ /* 0x000fe2000fffe0ff */
[----:B--2---:R-:W0:Y:S08]  /*0800*/  F2F.F64.F32 R6, R2 ;  /* 0x0000000200067310 */ /* 0x004e300000201800 */
[----:B---3--:R-:W1:Y:S01]  /*0810*/  F2F.F64.F32 R8, R8 ;  /* 0x0000000800087310 */ /* 0x008e620000201800 */
[----:B0-----:R-:W-:-:S07]  /*0820*/  DADD R6, R14, R6 ;  /* 0x000000000e067229 */ /* 0x001fce0000000006 */
[----:B----4-:R-:W0:Y:S01]  /*0830*/  F2F.F64.F32 R10, R10 ;  /* 0x0000000a000a7310 */ /* 0x010e220000201800 */
[----:B-1----:R-:W-:-:S07]  /*0840*/  DADD R6, R6, R8 ;  /* 0x0000000006067229 */ /* 0x002fce0000000008 */
[----:B-----5:R-:W1:Y:S01]  /*0850*/  F2F.F64.F32 R14, R12 ;  /* 0x0000000c000e7310 */ /* 0x020e620000201800 */
[----:B0-----:R-:W-:-:S08]  /*0860*/  DADD R6, R6, R10 ;  /* 0x0000000006067229 */ /* 0x001fd0000000000a */
[----:B-1----:R-:W-:-:S11]  /*0870*/  DADD R14, R6, R14 ;  /* 0x00000000060e7229 */ /* 0x002fd6000000000e */
.L_x_60:
[----:B------:R-:W-:Y:S05]  /*0880*/  BRA.U !UP1, `(.L_x_56) ;  /* 0x00000001092c7547 */ /* 0x000fea000b800000 */
[----:B------:R-:W0:Y:S01]  /*0890*/  LDC.64 R6, c[0x0][0x380] ;  /* 0x0000e000ff067b82 */ /* 0x000e220000000a00 */
[----:B------:R-:W-:Y:S01]  /*08a0*/  VIADD R9, R3, UR4 ;  /* 0x0000000403097c36 */ /* 0x000fe20008000000 */
[----:B------:R-:W-:-:S12]  /*08b0*/  UIADD3 UR5, UPT, UPT, -UR5, URZ, URZ ;  /* 0x000000ff05057290 */ /* 0x000fd8000fffe1ff */
.L_x_61:
[----:B0-----:R-:W-:-:S06]  /*08c0*/  IMAD.WIDE R2, R9, 0x4, R6 ;  /* 0x0000000409027825 */ /* 0x001fcc00078e0206 */
[----:B------:R-:W2:Y:S01]  /*08d0*/  LDG.E R2, desc[UR10][R2.64] ;  /* 0x0000000a02027981 */ /* 0x000ea2000c1e1900 */
[----:B------:R-:W-:Y:S01]  /*08e0*/  UIADD3 UR5, UPT, UPT, UR5, 0x1, URZ ;  /* 0x0000000105057890 */ /* 0x000fe2000fffe0ff */
[----:B------:R-:W-:-:S03]  /*08f0*/  VIADD R9, R9, 0x1 ;  /* 0x0000000109097836 */ /* 0x000fc60000000000 */
[----:B------:R-:W-:Y:S01]  /*0900*/  UISETP.NE.AND UP0, UPT, UR5, URZ, UPT ;  /* 0x000000ff0500728c */ /* 0x000fe2000bf05270 */
[----:B--2---:R-:W0:Y:S02]  /*0910*/  F2F.F64.F32 R4, R2 ;  /* 0x0000000200047310 */ /* 0x004e240000201800 */
[----:B0-----:R-:W-:-:S06]  /*0920*/  DADD R14, R4, R14 ;  /* 0x00000000040e7229 */ /* 0x001fcc000000000e */
[----:B------:R-:W-:Y:S05]  /*0930*/  BRA.U UP0, `(.L_x_61) ;  /* 0xfffffffd00e07547 */ /* 0x000fea000b83ffff */
.L_x_56:
[----:B------:R-:W0:Y:S01]  /*0940*/  I2F.F64 R6, UR12 ;  /* 0x0000000c00067d12 */ /* 0x000e220008201c00 */
[----:B------:R-:W-:Y:S01]  /*0950*/  IMAD.MOV.U32 R2, RZ, RZ, 0x1 ;  /* 0x00000001ff027424 */ /* 0x000fe200078e00ff */
[----:B------:R-:W-:Y:S01]  /*0960*/  FSETP.GEU.AND P1, PT, |R15|, 6.5827683646048100446e-37, PT ;  /* 0x036000000f00780b */ /* 0x000fe20003f2e200 */
[----:B------:R-:W-:Y:S05]  /*0970*/  BSSY.RECONVERGENT B0, `(.L_x_62) ;  /* 0x0000011000007945 */ /* 0x000fea0003800200 */
[----:B0-----:R-:W0:Y:S02]  /*0980*/  MUFU.RCP64H R3, R7 ;  /* 0x0000000700037308 */ /* 0x001e240000001800 */
        /* <DEDUP_REMOVED lines=12> */
[----:B------:R-:W-:Y:S01]  /*0a50*/  MOV R10, 0xa80 ;  /* 0x00000a80000a7802 */ /* 0x000fe20000000f00 */
[----:B------:R-:W-:-:S07]  /*0a60*/  IMAD.MOV.U32 R5, RZ, RZ, R15 ;  /* 0x000000ffff057224 */ /* 0x000fce00078e000f */
[----:B------:R-:W-:Y:S05]  /*0a70*/  CALL.REL.NOINC `($__internal_4_$__cuda_sm20_div_rn_f64_full) ;  /* 0x0000000000187944 */ /* 0x000fea0003c00000 */
.L_x_63:
[----:B------:R-:W-:Y:S05]  /*0a80*/  BSYNC.RECONVERGENT B0 ;  /* 0x0000000000007941 */ /* 0x000fea0003800200 */
.L_x_62:
[----:B------:R-:W0:Y:S01]  /*0a90*/  LDC.64 R4, c[0x0][0x388] ;  /* 0x0000e200ff047b82 */ /* 0x000e220000000a00 */
[----:B------:R-:W1:Y:S01]  /*0aa0*/  F2F.F32.F64 R3, R2 ;  /* 0x0000000200037310 */ /* 0x000e620000301000 */
[----:B0-----:R-:W-:-:S05]  /*0ab0*/  IMAD.WIDE R4, R0, 0x4, R4 ;  /* 0x0000000400047825 */ /* 0x001fca00078e0204 */
[----:B-1----:R-:W-:Y:S01]  /*0ac0*/  STG.E desc[UR10][R4.64], R3 ;  /* 0x0000000304007986 */ /* 0x002fe2000c10190a */
[----:B------:R-:W-:Y:S05]  /*0ad0*/  EXIT ;  /* 0x000000000000794d */ /* 0x000fea0003800000 */
        .weak           $__internal_4_$__cuda_sm20_div_rn_f64_full
        .type           $__internal_4_$__cuda_sm20_div_rn_f64_full,@function
        .size           $__internal_4_$__cuda_sm20_div_rn_f64_full,(.L_x_95 - $__internal_4_$__cuda_sm20_div_rn_f64_full)
$__internal_4_$__cuda_sm20_div_rn_f64_full:
        /* <DEDUP_REMOVED lines=67> */
.L_x_65:
        /* <DEDUP_REMOVED lines=16> */
.L_x_68:
[----:B------:R-:W-:Y:S01]  /*1010*/  LOP3.LUT R13, R7, 0x80000, RZ, 0xfc, !PT ;  /* 0x00080000070d7812 */ /* 0x000fe200078efcff */
[----:B------:R-:W-:Y:S01]  /*1020*/  IMAD.MOV.U32 R12, RZ, RZ, R6 ;  /* 0x000000ffff0c7224 */ /* 0x000fe200078e0006 */
[----:B------:R-:W-:Y:S06]  /*1030*/  BRA `(.L_x_66) ;  /* 0x0000000000087947 */ /* 0x000fec0003800000 */
.L_x_67:
[----:B------:R-:W-:Y:S01]  /*1040*/  LOP3.LUT R13, R5, 0x80000, RZ, 0xfc, !PT ;  /* 0x00080000050d7812 */ /* 0x000fe200078efcff */
[----:B------:R-:W-:-:S07]  /*1050*/  IMAD.MOV.U32 R12, RZ, RZ, R4 ;  /* 0x000000ffff0c7224 */ /* 0x000fce00078e0004 */
.L_x_66:
[----:B------:R-:W-:Y:S05]  /*1060*/  BSYNC.RECONVERGENT B1 ;  /* 0x0000000000017941 */ /* 0x000fea0003800200 */
.L_x_64:
[----:B------:R-:W-:Y:S02]  /*1070*/  IMAD.MOV.U32 R11, RZ, RZ, 0x0 ;  /* 0x00000000ff0b7424 */ /* 0x000fe400078e00ff */
[----:B------:R-:W-:Y:S02]  /*1080*/  IMAD.MOV.U32 R2, RZ, RZ, R12 ;  /* 0x000000ffff027224 */ /* 0x000fe400078e000c */
[----:B------:R-:W-:Y:S01]  /*1090*/  IMAD.MOV.U32 R3, RZ, RZ, R13 ;  /* 0x000000ffff037224 */ /* 0x000fe200078e000d */
[----:B------:R-:W-:Y:S06]  /*10a0*/  RET.REL.NODEC R10 `(_Z17compute_row_meansPKfPfii) ;  /* 0xffffffec0ad47950 */ /* 0x000fec0003c3ffff */
.L_x_69:
        /* <DEDUP_REMOVED lines=13> */
.L_x_95:


//--------------------- .text._Z7final1DPfS_m     --------------------------
	.section	.text._Z7final1DPfS_m,"ax",@progbits
	.align	128
        .global         _Z7final1DPfS_m
        .type           _Z7final1DPfS_m,@function
        .size           _Z7final1DPfS_m,(.L_x_105 - _Z7final1DPfS_m)
        .other          _Z7final1DPfS_m,@"STO_CUDA_ENTRY STV_DEFAULT"
_Z7final1DPfS_m:
.text._Z7final1DPfS_m:
[----:B------:R-:W-:Y:S01]  /*0000*/  LDC R1, c[0x0][0x37c] ;  /* 0x0000df00ff017b82 */ /* 0x000fe20000000800 */
[----:B------:R-:W0:Y:S01]  /*0010*/  S2R R0, SR_CTAID.X ;  /* 0x0000000000007919 */ /* 0x000e220000002500 */
[----:B------:R-:W0:Y:S01]  /*0020*/  LDCU UR4, c[0x0][0x360] ;  /* 0x00006c00ff0477ac */ /* 0x000e220008000800 */
[----:B------:R-:W0:Y:S01]  /*0030*/  S2R R3, SR_TID.X ;  /* 0x0000000000037919 */ /* 0x000e220000002100 */
[----:B------:R-:W1:Y:S01]  /*0040*/  LDCU.64 UR6, c[0x0][0x390] ;  /* 0x00007200ff0677ac */ /* 0x000e620008000a00 */
[----:B0-----:R-:W-:-:S05]  /*0050*/  IMAD R0, R0, UR4, R3 ;  /* 0x0000000400007c24 */ /* 0x001fca000f8e0203 */
[----:B-1----:R-:W-:Y:S02]  /*0060*/  ISETP.GE.U32.AND P0, PT, R0, UR6, PT ;  /* 0x0000000600007c0c */ /* 0x002fe4000bf06070 */
[----:B------:R-:W-:-:S04]  /*0070*/  SHF.R.S32.HI R3, RZ, 0x1f, R0 ;  /* 0x0000001fff037819 */ /* 0x000fc80000011400 */
[----:B------:R-:W-:-:S13]  /*0080*/  ISETP.GE.U32.AND.EX P0, PT, R3, UR7, PT, P0 ;  /* 0x0000000703007c0c */ /* 0x000fda000bf06100 */
[----:B------:R-:W-:Y:S05]  /*0090*/  @P0 EXIT ;  /* 0x000000000000094d */ /* 0x000fea0003800000 */
[----:B------:R-:W0:Y:S01]  /*00a0*/  LDCU.128 UR8, c[0x0][0x380] ;  /* 0x00007000ff0877ac */ /* 0x000e220008000c00 */
[C---:B------:R-:W-:Y:S01]  /*00b0*/  IMAD.SHL.U32 R2, R0.reuse, 0x4, RZ ;  /* 0x0000000400027824 */ /* 0x040fe200078e00ff */
[----:B------:R-:W-:Y:S01]  /*00c0*/  SHF.L.U64.HI R0, R0, 0x2, R3 ;  /* 0x0000000200007819 */ /* 0x000fe20000010203 */
[----:B------:R-:W1:Y:S03]  /*00d0*/  LDCU.64 UR4, c[0x0][0x358] ;  /* 0x00006b00ff0477ac */ /* 0x000e660008000a00 */
[C---:B0-----:R-:W-:Y:S02]  /*00e0*/  IADD3 R4, P1, PT, R2.reuse, UR10, RZ ;  /* 0x0000000a02047c10 */ /* 0x041fe4000ff3e0ff */
[----:B------:R-:W-:Y:S02]  /*00f0*/  IADD3 R2, P0, PT, R2, UR8, RZ ;  /* 0x0000000802027c10 */ /* 0x000fe4000ff1e0ff */
[----:B------:R-:W-:-:S02]  /*0100*/  IADD3.X R5, PT, PT, R0, UR11, RZ, P1, !PT ;  /* 0x0000000b00057c10 */ /* 0x000fc40008ffe4ff */
[----:B------:R-:W-:-:S04]  /*0110*/  IADD3.X R3, PT, PT, R0, UR9, RZ, P0, !PT ;  /* 0x0000000900037c10 */ /* 0x000fc800087fe4ff */
[----:B-1----:R-:W2:Y:S04]  /*0120*/  LDG.E R5, desc[UR4][R4.64] ;  /* 0x0000000404057981 */ /* 0x002ea8000c1e1900 */
[----:B------:R-:W2:Y:S02]  /*0130*/  LDG.E R0, desc[UR4][R2.64] ;  /* 0x0000000402007981 */ /* 0x000ea4000c1e1900 */
[----:B--2---:R-:W-:-:S05]  /*0140*/  FADD R7, R0, R5 ;  /* 0x0000000500077221 */ /* 0x004fca0000000000 */
[----:B------:R-:W-:Y:S01]  /*0150*/  STG.E desc[UR4][R2.64], R7 ;  /* 0x0000000702007986 */ /* 0x000fe2000c101904 */
[----:B------:R-:W-:Y:S05]  /*0160*/  EXIT ;  /* 0x000000000000794d */ /* 0x000fea0003800000 */
.L_x_70:
        /* <DEDUP_REMOVED lines=9> */
.L_x_105:


//--------------------- .text._Z14elementWiseSubPfm --------------------------
	.section	.text._Z14elementWiseSubPfm,"ax",@progbits
	.align	128
        .global         _Z14elementWiseSubPfm
        .type           _Z14elementWiseSubPfm,@function
        .size           _Z14elementWiseSubPfm,(.L_x_106 - _Z14elementWiseSubPfm)
        .other          _Z14elementWiseSubPfm,@"STO_CUDA_ENTRY STV_DEFAULT"
_Z14elementWiseSubPfm:
.text._Z14elementWiseSubPfm:
        /* <DEDUP_REMOVED lines=10> */
[----:B------:R-:W0:Y:S01]  /*00a0*/  LDCU.64 UR6, c[0x0][0x380] ;  /* 0x00007000ff0677ac */ /* 0x000e220008000a00 */
[----:B------:R-:W1:Y:S01]  /*00b0*/  LDCU.64 UR4, c[0x0][0x358] ;  /* 0x00006b00ff0477ac */ /* 0x000e620008000a00 */
[----:B0-----:R-:W-:-:S04]  /*00c0*/  LEA R2, P0, R0, UR6, 0x2 ;  /* 0x0000000600027c11 */ /* 0x001fc8000f8010ff */
[----:B------:R-:W-:-:S05]  /*00d0*/  LEA.HI.X R3, R0, UR7, R3, 0x2, P0 ;  /* 0x0000000700037c11 */ /* 0x000fca00080f1403 */
[----:B-1----:R-:W2:Y:S02]  /*00e0*/  LDG.E R0, desc[UR4][R2.64] ;  /* 0x0000000402007981 */ /* 0x002ea4000c1e1900 */
[----:B--2---:R-:W-:-:S05]  /*00f0*/  FADD R5, R0, -1 ;  /* 0xbf80000000057421 */ /* 0x004fca0000000000 */
[----:B------:R-:W-:Y:S01]  /*0100*/  STG.E desc[UR4][R2.64], R5 ;  /* 0x0000000502007986 */ /* 0x000fe2000c101904 */
[----:B------:R-:W-:Y:S05]  /*0110*/  EXIT ;  /* 0x000000000000794d */ /* 0x000fea0003800000 */
.L_x_71:
        /* <DEDUP_REMOVED lines=14> */
.L_x_106:


//--------------------- .text._Z11elementWisePfS_m --------------------------
	.section	.text._Z11elementWisePfS_m,"ax",@progbits
	.align	128
        .global         _Z11elementWisePfS_m
        .type           _Z11elementWisePfS_m,@function
        .size           _Z11elementWisePfS_m,(.L_x_107 - _Z11elementWisePfS_m)
        .other          _Z11elementWisePfS_m,@"STO_CUDA_ENTRY STV_DEFAULT"
_Z11elementWisePfS_m:
.text._Z11elementWisePfS_m:
        /* <DEDUP_REMOVED lines=20> */
[----:B--2---:R-:W-:-:S05]  /*0140*/  FMUL R7, R0, R5 ;  /* 0x0000000500077220 */ /* 0x004fca0000400000 */
[----:B------:R-:W-:Y:S01]  /*0150*/  STG.E desc[UR4][R2.64], R7 ;  /* 0x0000000702007986 */ /* 0x000fe2000c101904 */
[----:B------:R-:W-:Y:S05]  /*0160*/  EXIT ;  /* 0x000000000000794d */ /* 0x000fea0003800000 */
.L_x_72:
        /* <DEDUP_REMOVED lines=9> */
.L_x_107:


//--------------------- .text._Z9process2DPfS_S_S_ii --------------------------
	.section	.text._Z9process2DPfS_S_S_ii,"ax",@progbits
	.align	128
        .global         _Z9process2DPfS_S_S_ii
        .type           _Z9process2DPfS_S_S_ii,@function
        .size           _Z9process2DPfS_S_S_ii,(.L_x_96 - _Z9process2DPfS_S_S_ii)
        .other          _Z9process2DPfS_S_S_ii,@"STO_CUDA_ENTRY STV_DEFAULT"
_Z9process2DPfS_S_S_ii:
.text._Z9process2DPfS_S_S_ii:
        /* <DEDUP_REMOVED lines=18> */
[----:B0-----:R-:W-:-:S06]  /*0120*/  IMAD.WIDE.U32 R4, R3, 0x4, R4 ;  /* 0x0000000403047825 */ /* 0x001fcc00078e0004 */
[----:B-1----:R-:W4:Y:S01]  /*0130*/  LDG.E R4, desc[UR4][R4.64] ;  /* 0x0000000404047981 */ /* 0x002f22000c1e1900 */
[----:B--2---:R-:W-:-:S06]  /*0140*/  IMAD.WIDE R8, R2, 0x4, R8 ;  /* 0x0000000402087825 */ /* 0x004fcc00078e0208 */
[----:B------:R-:W4:Y:S01]  /*0150*/  LDG.E R9, desc[UR4][R8.64] ;  /* 0x0000000408097981 */ /* 0x000f22000c1e1900 */
[----:B---3--:R-:W-:-:S06]  /*0160*/  IMAD.WIDE R6, R2, 0x4, R6 ;  /* 0x0000000402067825 */ /* 0x008fcc00078e0206 */
[----:B------:R-:W2:Y:S01]  /*0170*/  LDG.E R7, desc[UR4][R6.64] ;  /* 0x0000000406077981 */ /* 0x000ea2000c1e1900 */
[----:B------:R-:W-:Y:S01]  /*0180*/  BSSY.RECONVERGENT B0, `(.L_x_73) ;  /* 0x000000e000007945 */ /* 0x000fe20003800200 */
[----:B----4-:R-:W-:-:S04]  /*0190*/  FFMA R3, R4, R9, 1 ;  /* 0x3f80000004037423 */ /* 0x010fc80000000009 */
[----:B------:R-:W0:Y:S01]  /*01a0*/  MUFU.RCP R10, R3 ;  /* 0x00000003000a7308 */ /* 0x000e220000001000 */
[----:B--2---:R-:W-:-:S07]  /*01b0*/  FADD R0, R4, R7 ;  /* 0x0000000704007221 */ /* 0x004fce0000000000 */
        /* <DEDUP_REMOVED lines=8> */
[----:B------:R-:W-:Y:S05]  /*0240*/  CALL.REL.NOINC `($__internal_5_$__cuda_sm3x_div_rn_noftz_f32_slowpath) ;  /* 0x0000000000187944 */ /* 0x000fea0003c00000 */
[----:B------:R-:W-:-:S07]  /*0250*/  IMAD.MOV.U32 R11, RZ, RZ, R0 ;  /* 0x000000ffff0b7224 */ /* 0x000fce00078e0000 */
.L_x_74:
[----:B------:R-:W-:Y:S05]  /*0260*/  BSYNC.RECONVERGENT B0 ;  /* 0x0000000000007941 */ /* 0x000fea0003800200 */
.L_x_73:
[----:B------:R-:W0:Y:S02]  /*0270*/  LDC.64 R4, c[0x0][0x398] ;  /* 0x0000e600ff047b82 */ /* 0x000e240000000a00 */
[----:B0-----:R-:W-:-:S05]  /*0280*/  IMAD.WIDE R2, R2, 0x4, R4 ;  /* 0x0000000402027825 */ /* 0x001fca00078e0204 */
[----:B------:R-:W-:Y:S01]  /*0290*/  STG.E desc[UR4][R2.64], R11 ;  /* 0x0000000b02007986 */ /* 0x000fe2000c101904 */
[----:B------:R-:W-:Y:S05]  /*02a0*/  EXIT ;  /* 0x000000000000794d */ /* 0x000fea0003800000 */
        .weak           $__internal_5_$__cuda_sm3x_div_rn_noftz_f32_slowpath
        .type           $__internal_5_$__cuda_sm3x_div_rn_noftz_f32_slowpath,@function
        .size           $__internal_5_$__cuda_sm3x_div_rn_noftz_f32_slowpath,(.L_x_96 - $__internal_5_$__cuda_sm3x_div_rn_noftz_f32_slowpath)
$__internal_5_$__cuda_sm3x_div_rn_noftz_f32_slowpath:
        /* <DEDUP_REMOVED lines=36> */
.L_x_76:
        /* <DEDUP_REMOVED lines=51> */
.L_x_83:
[----:B------:R-:W-:-:S04]  /*0820*/  LOP3.LUT R0, R0, 0x80000000, RZ, 0xc0, !PT ;  /* 0x8000000000007812 */ /* 0x000fc800078ec0ff */
[----:B------:R-:W-:Y:S01]  /*0830*/  LOP3.LUT R0, R0, 0x7f800000, RZ, 0xfc, !PT ;  /* 0x7f80000000007812 */ /* 0x000fe200078efcff */
[----:B------:R-:W-:Y:S06]  /*0840*/  BRA `(.L_x_84) ;  /* 0x0000000000047947 */ /* 0x000fec0003800000 */
.L_x_82:
[----:B------:R-:W-:-:S07]  /*0850*/  IMAD R0, R6, 0x800000, R0 ;  /* 0x0080000006007824 */ /* 0x000fce00078e0200 */
.L_x_84:
[----:B------:R-:W-:Y:S05]  /*0860*/  BSYNC.RECONVERGENT B2 ;  /* 0x0000000000027941 */ /* 0x000fea0003800200 */
.L_x_81:
[----:B------:R-:W-:Y:S05]  /*0870*/  BRA `(.L_x_85) ;  /* 0x0000000000207947 */ /* 0x000fea0003800000 */
.L_x_80:
[----:B------:R-:W-:-:S04]  /*0880*/  LOP3.LUT R0, R8, 0x80000000, R7, 0x48, !PT ;  /* 0x8000000008007812 */ /* 0x000fc800078e4807 */
[----:B------:R-:W-:Y:S01]  /*0890*/  LOP3.LUT R0, R0, 0x7f800000, RZ, 0xfc, !PT ;  /* 0x7f80000000007812 */ /* 0x000fe200078efcff */
[----:B------:R-:W-:Y:S06]  /*08a0*/  BRA `(.L_x_85) ;  /* 0x0000000000147947 */ /* 0x000fec0003800000 */
.L_x_79:
[----:B------:R-:W-:Y:S01]  /*08b0*/  LOP3.LUT R0, R8, 0x80000000, R7, 0x48, !PT ;  /* 0x8000000008007812 */ /* 0x000fe200078e4807 */
[----:B------:R-:W-:Y:S06]  /*08c0*/  BRA `(.L_x_85) ;  /* 0x00000000000c7947 */ /* 0x000fec0003800000 */
.L_x_78:
[----:B------:R-:W0:Y:S01]  /*08d0*/  MUFU.RSQ R0, -QNAN ;  /* 0xffc0000000007908 */ /* 0x000e220000001400 */
[----:B------:R-:W-:Y:S05]  /*08e0*/  BRA `(.L_x_85) ;  /* 0x0000000000047947 */ /* 0x000fea0003800000 */
.L_x_77:
[----:B------:R-:W-:-:S07]  /*08f0*/  FADD.FTZ R0, R0, R3 ;  /* 0x0000000300007221 */ /* 0x000fce0000010000 */
.L_x_85:
[----:B------:R-:W-:Y:S05]  /*0900*/  BSYNC.RECONVERGENT B1 ;  /* 0x0000000000017941 */ /* 0x000fea0003800200 */
.L_x_75:
[----:B------:R-:W-:-:S04]  /*0910*/  IMAD.MOV.U32 R5, RZ, RZ, 0x0 ;  /* 0x00000000ff057424 */ /* 0x000fc800078e00ff */
[----:B0-----:R-:W-:Y:S05]  /*0920*/  RET.REL.NODEC R4 `(_Z9process2DPfS_S_S_ii) ;  /* 0xfffffff404b47950 */ /* 0x001fea0003c3ffff */
.L_x_86:
        /* <DEDUP_REMOVED lines=13> */
.L_x_96:


//--------------------- .text._Z6expGPUPfS_S_mm   --------------------------
	.section	.text._Z6expGPUPfS_S_mm,"ax",@progbits
	.align	128
        .global         _Z6expGPUPfS_S_mm
        .type           _Z6expGPUPfS_S_mm,@function
        .size           _Z6expGPUPfS_S_mm,(.L_x_97 - _Z6expGPUPfS_S_mm)
        .other          _Z6expGPUPfS_S_mm,@"STO_CUDA_ENTRY STV_DEFAULT"
_Z6expGPUPfS_S_mm:
.text._Z6expGPUPfS_S_mm:
        /* <DEDUP_REMOVED lines=11> */
[C---:B------:R-:W-:Y:S01]  /*00b0*/  IMAD.SHL.U32 R0, R5.reuse, 0x4, RZ ;  /* 0x0000000405007824 */ /* 0x040fe200078e00ff */
[----:B------:R-:W-:Y:S01]  /*00c0*/  SHF.L.U64.HI R7, R5, 0x2, R6 ;  /* 0x0000000205077819 */ /* 0x000fe20000010206 */
[----:B------:R-:W1:Y:S03]  /*00d0*/  LDCU.64 UR4, c[0x0][0x358] ;  /* 0x00006b00ff0477ac */ /* 0x000e660008000a00 */
[----:B0-----:R-:W-:Y:S01]  /*00e0*/  IADD3 R2, P0, PT, R0, UR6, RZ ;  /* 0x0000000600027c10 */ /* 0x001fe2000ff1e0ff */
[----:B------:R-:W0:Y:S03]  /*00f0*/  LDCU UR6, c[0x0][0x3a4] ;  /* 0x00007480ff0677ac */ /* 0x000e260008000800 */
[----:B------:R-:W-:-:S05]  /*0100*/  IADD3.X R3, PT, PT, R7, UR7, RZ, P0, !PT ;  /* 0x0000000707037c10 */ /* 0x000fca00087fe4ff */
[----:B-1----:R1:W5:Y:S01]  /*0110*/  LDG.E R4, desc[UR4][R2.64] ;  /* 0x0000000402047981 */ /* 0x002362000c1e1900 */
[----:B------:R-:W-:Y:S01]  /*0120*/  BSSY.RECONVERGENT B0, `(.L_x_87) ;  /* 0x000001b000007945 */ /* 0x000fe20003800200 */
[----:B0-----:R-:W-:-:S04]  /*0130*/  LOP3.LUT R8, R6, UR6, RZ, 0xfc, !PT ;  /* 0x0000000606087c12 */ /* 0x001fc8000f8efcff */
[----:B------:R-:W-:-:S13]  /*0140*/  ISETP.NE.U32.AND P0, PT, R8, RZ, PT ;  /* 0x000000ff0800720c */ /* 0x000fda0003f05070 */
[----:B-1----:R-:W-:Y:S05]  /*0150*/  @P0 BRA `(.L_x_88) ;  /* 0x0000000000540947 */ /* 0x002fea0003800000 */
[----:B------:R-:W0:Y:S02]  /*0160*/  LDCU UR6, c[0x0][0x3a0] ;  /* 0x00007400ff0677ac */ /* 0x000e240008000800 */
[----:B0-----:R-:W0:Y:S01]  /*0170*/  I2F.U32.RP R6, UR6 ;  /* 0x0000000600067d06 */ /* 0x001e220008209000 */
[----:B------:R-:W-:-:S07]  /*0180*/  ISETP.NE.U32.AND P1, PT, RZ, UR6, PT ;  /* 0x00000006ff007c0c */ /* 0x000fce000bf25070 */
[----:B0-----:R-:W0:Y:S02]  /*0190*/  MUFU.RCP R6, R6 ;  /* 0x0000000600067308 */ /* 0x001e240000001000 */
[----:B0-----:R-:W-:-:S06]  /*01a0*/  VIADD R2, R6, 0xffffffe ;  /* 0x0ffffffe06027836 */ /* 0x001fcc0000000000 */
[----:B------:R0:W1:Y:S02]  /*01b0*/  F2I.FTZ.U32.TRUNC.NTZ R3, R2 ;  /* 0x0000000200037305 */ /* 0x000064000021f000 */
[----:B0-----:R-:W-:Y:S01]  /*01c0*/  IMAD.MOV.U32 R2, RZ, RZ, RZ ;  /* 0x000000ffff027224 */ /* 0x001fe200078e00ff */
[----:B-1----:R-:W-:-:S05]  /*01d0*/  IADD3 R9, PT, PT, RZ, -R3, RZ ;  /* 0x80000003ff097210 */ /* 0x002fca0007ffe0ff */
[----:B------:R-:W-:-:S04]  /*01e0*/  IMAD R9, R9, UR6, RZ ;  /* 0x0000000609097c24 */ /* 0x000fc8000f8e02ff */
[----:B------:R-:W-:-:S04]  /*01f0*/  IMAD.HI.U32 R8, R3, R9, R2 ;  /* 0x0000000903087227 */ /* 0x000fc800078e0002 */
[----:B------:R-:W-:Y:S02]  /*0200*/  HFMA2 R3, -RZ, RZ, 0, 0 ;  /* 0x00000000ff037431 */ /* 0x000fe400000001ff */
[----:B------:R-:W-:-:S05]  /*0210*/  IMAD.HI.U32 R8, R8, R5, RZ ;  /* 0x0000000508087227 */ /* 0x000fca00078e00ff */
[----:B------:R-:W-:-:S05]  /*0220*/  IADD3 R8, PT, PT, -R8, RZ, RZ ;  /* 0x000000ff08087210 */ /* 0x000fca0007ffe1ff */
[----:B------:R-:W-:-:S05]  /*0230*/  IMAD R5, R8, UR6, R5 ;  /* 0x0000000608057c24 */ /* 0x000fca000f8e0205 */
[----:B------:R-:W-:-:S13]  /*0240*/  ISETP.GE.U32.AND P0, PT, R5, UR6, PT ;  /* 0x0000000605007c0c */ /* 0x000fda000bf06070 */
[----:B------:R-:W-:-:S05]  /*0250*/  @P0 VIADD R5, R5, -UR6 ;  /* 0x8000000605050c36 */ /* 0x000fca0008000000 */
[----:B------:R-:W-:-:S13]  /*0260*/  ISETP.GE.U32.AND P0, PT, R5, UR6, PT ;  /* 0x0000000605007c0c */ /* 0x000fda000bf06070 */
[----:B------:R-:W-:Y:S02]  /*0270*/  @P0 IADD3 R5, PT, PT, R5, -UR6, RZ ;  /* 0x8000000605050c10 */ /* 0x000fe4000fffe0ff */
[----:B------:R-:W-:-:S05]  /*0280*/  @!P1 LOP3.LUT R5, RZ, UR6, RZ, 0x33, !PT ;  /* 0x00000006ff059c12 */ /* 0x000fca000f8e33ff */
[----:B------:R-:W-:Y:S01]  /*0290*/  IMAD.MOV.U32 R2, RZ, RZ, R5 ;  /* 0x000000ffff027224 */ /* 0x000fe200078e0005 */
[----:B------:R-:W-:Y:S06]  /*02a0*/  BRA `(.L_x_89) ;  /* 0x0000000000087947 */ /* 0x000fec0003800000 */
.L_x_88:
[----:B------:R-:W-:-:S07]  /*02b0*/  MOV R8, 0x2d0 ;  /* 0x000002d000087802 */ /* 0x000fce0000000f00 */
[----:B-----5:R-:W-:Y:S05]  /*02c0*/  CALL.REL.NOINC `($__internal_6_$__cuda_sm20_rem_u64) ;  /* 0x0000000000547944 */ /* 0x020fea0003c00000 */
.L_x_89:
[----:B------:R-:W-:Y:S05]  /*02d0*/  BSYNC.RECONVERGENT B0 ;  /* 0x0000000000007941 */ /* 0x000fea0003800200 */
.L_x_87:
[----:B------:R-:W0:Y:S02]  /*02e0*/  LDCU.64 UR6, c[0x0][0x388] ;  /* 0x00007100ff0677ac */ /* 0x000e240008000a00 */
[----:B0-----:R-:W-:-:S04]  /*02f0*/  LEA R8, P0, R2, UR6, 0x2 ;  /* 0x0000000602087c11 */ /* 0x001fc8000f8010ff */
[----:B------:R-:W-:Y:S01]  /*0300*/  LEA.HI.X R9, R2, UR7, R3, 0x2, P0 ;  /* 0x0000000702097c11 */ /* 0x000fe200080f1403 */
[----:B------:R-:W0:Y:S05]  /*0310*/  LDCU.64 UR6, c[0x0][0x390] ;  /* 0x00007200ff0677ac */ /* 0x000e2a0008000a00 */
[----:B------:R-:W2:Y:S01]  /*0320*/  LDG.E R9, desc[UR4][R8.64] ;  /* 0x0000000408097981 */ /* 0x000ea2000c1e1900 */
[----:B------:R-:W-:Y:S01]  /*0330*/  IMAD.MOV.U32 R3, RZ, RZ, 0x3bbb989d ;  /* 0x3bbb989dff037424 */ /* 0x000fe200078e00ff */
[----:B------:R-:W-:Y:S01]  /*0340*/  MOV R5, 0x437c0000 ;  /* 0x437c000000057802 */ /* 0x000fe20000000f00 */
[----:B--2--5:R-:W-:-:S04]  /*0350*/  FADD R4, -R4, -R9 ;  /* 0x8000000904047221 */ /* 0x024fc80000000100 */
[----:B------:R-:W-:-:S04]  /*0360*/  FFMA.SAT R2, R4, R3, 0.5 ;  /* 0x3f00000004027423 */ /* 0x000fc80000002003 */
[----:B------:R-:W-:Y:S01]  /*0370*/  FFMA.RM R3, R2, R5, 12582913 ;  /* 0x4b40000102037423 */ /* 0x000fe20000004005 */
[----:B0-----:R-:W-:-:S03]  /*0380*/  IADD3 R2, P0, PT, R0, UR6, RZ ;  /* 0x0000000600027c10 */ /* 0x001fc6000ff1e0ff */
[C---:B------:R-:W-:Y:S01]  /*0390*/  FADD R5, R3.reuse, -12583039 ;  /* 0xcb40007f03057421 */ /* 0x040fe20000000000 */
[----:B------:R-:W-:Y:S01]  /*03a0*/  IMAD.SHL.U32 R0, R3, 0x800000, RZ ;  /* 0x0080000003007824 */ /* 0x000fe200078e00ff */
[----:B------:R-:W-:Y:S02]  /*03b0*/  IADD3.X R3, PT, PT, R7, UR7, RZ, P0, !PT ;  /* 0x0000000707037c10 */ /* 0x000fe400087fe4ff */
[----:B------:R-:W-:-:S04]  /*03c0*/  FFMA R5, R4, 1.4426950216293334961, -R5 ;  /* 0x3fb8aa3b04057823 */ /* 0x000fc80000000805 */
[----:B------:R-:W-:-:S06]  /*03d0*/  FFMA R5, R4, 1.925963033500011079e-08, R5 ;  /* 0x32a5706004057823 */ /* 0x000fcc0000000005 */
[----:B------:R-:W0:Y:S02]  /*03e0*/  MUFU.EX2 R5, R5 ;  /* 0x0000000500057308 */ /* 0x000e240000000800 */
[----:B0-----:R-:W-:-:S05]  /*03f0*/  FMUL R7, R0, R5 ;  /* 0x0000000500077220 */ /* 0x001fca0000400000 */
[----:B------:R-:W-:Y:S01]  /*0400*/  STG.E desc[UR4][R2.64], R7 ;  /* 0x0000000702007986 */ /* 0x000fe2000c101904 */
[----:B------:R-:W-:Y:S05]  /*0410*/  EXIT ;  /* 0x000000000000794d */ /* 0x000fea0003800000 */
        .weak           $__internal_6_$__cuda_sm20_rem_u64
        .type           $__internal_6_$__cuda_sm20_rem_u64,@function
        .size           $__internal_6_$__cuda_sm20_rem_u64,(.L_x_97 - $__internal_6_$__cuda_sm20_rem_u64)
$__internal_6_$__cuda_sm20_rem_u64:
[----:B------:R-:W0:Y:S01]  /*0420*/  LDCU.64 UR6, c[0x0][0x3a0] ;  /* 0x00007400ff0677ac */ /* 0x000e220008000a00 */
[----:B------:R-:W1:Y:S01]  /*0430*/  LDC.64 R2, c[0x0][0x3a0] ;  /* 0x0000e800ff027b82 */ /* 0x000e620000000a00 */
[----:B0-----:R-:W0:Y:S08]  /*0440*/  I2F.U64.RP R9, UR6 ;  /* 0x0000000600097d12 */ /* 0x001e300008309000 */
[----:B0-----:R-:W0:Y:S02]  /*0450*/  MUFU.RCP R9, R9 ;  /* 0x0000000900097308 */ /* 0x001e240000001000 */
[----:B0-----:R-:W-:-:S06]  /*0460*/  IADD3 R10, PT, PT, R9, 0x1ffffffe, RZ ;  /* 0x1ffffffe090a7810 */ /* 0x001fcc0007ffe0ff */
[----:B------:R-:W1:Y:S02]  /*0470*/  F2I.U64.TRUNC R10, R10 ;  /* 0x0000000a000a7311 */ /* 0x000e64000020d800 */
[----:B-1----:R-:W-:-:S04]  /*0480*/  IMAD.WIDE.U32 R12, R10, R2, RZ ;  /* 0x000000020a0c7225 */ /* 0x002fc800078e00ff */
[----:B------:R-:W-:Y:S01]  /*0490*/  IMAD R13, R10, R3, R13 ;  /* 0x000000030a0d7224 */ /* 0x000fe200078e020d */
[----:B------:R-:W-:-:S03]  /*04a0*/  IADD3 R15, P0, PT, RZ, -R12, RZ ;  /* 0x8000000cff0f7210 */ /* 0x000fc60007f1e0ff */
[----:B------:R-:W-:Y:S02]  /*04b0*/  IMAD R13, R11, R2, R13 ;  /* 0x000000020b0d7224 */ /* 0x000fe400078e020d */
[----:B------:R-:W-:-:S04]  /*04c0*/  IMAD.HI.U32 R12, R10, R15, RZ ;  /* 0x0000000f0a0c7227 */ /* 0x000fc800078e00ff */
[----:B------:R-:W-:Y:S01]  /*04d0*/  IMAD.X R17, RZ, RZ, ~R13, P0 ;  /* 0x000000ffff117224 */ /* 0x000fe200000e0e0d */
[----:B------:R-:W-:-:S03]  /*04e0*/  MOV R13, R10 ;  /* 0x0000000a000d7202 */ /* 0x000fc60000000f00 */
[-C--:B------:R-:W-:Y:S02]  /*04f0*/  IMAD R19, R11, R17.reuse, RZ ;  /* 0x000000110b137224 */ /* 0x080fe400078e02ff */
[----:B------:R-:W-:-:S04]  /*0500*/  IMAD.WIDE.U32 R12, P0, R10, R17, R12 ;  /* 0x000000110a0c7225 */ /* 0x000fc8000780000c */
[----:B------:R-:W-:-:S04]  /*0510*/  IMAD.HI.U32 R9, R11, R17, RZ ;  /* 0x000000110b097227 */ /* 0x000fc800078e00ff */
[----:B------:R-:W-:-:S04]  /*0520*/  IMAD.HI.U32 R12, P1, R11, R15, R12 ;  /* 0x0000000f0b0c7227 */ /* 0x000fc8000782000c */
[----:B------:R-:W-:Y:S01]  /*0530*/  IMAD.X R9, R9, 0x1, R11, P0 ;  /* 0x0000000109097824 */ /* 0x000fe200000e060b */
[----:B------:R-:W-:-:S04]  /*0540*/  IADD3 R13, P2, PT, R19, R12, RZ ;  /* 0x0000000c130d7210 */ /* 0x000fc80007f5e0ff */
[----:B------:R-:W-:Y:S01]  /*0550*/  IADD3.X R9, PT, PT, RZ, RZ, R9, P2, P1 ;  /* 0x000000ffff097210 */ /* 0x000fe200017e2409 */
[----:B------:R-:W-:-:S04]  /*0560*/  IMAD.WIDE.U32 R10, R13, R2, RZ ;  /* 0x000000020d0a7225 */ /* 0x000fc800078e00ff */
[----:B------:R-:W-:Y:S01]  /*0570*/  IMAD R11, R13, R3, R11 ;  /* 0x000000030d0b7224 */ /* 0x000fe200078e020b */
[----:B------:R-:W-:-:S03]  /*0580*/  IADD3 R15, P0, PT, RZ, -R10, RZ ;  /* 0x8000000aff0f7210 */ /* 0x000fc60007f1e0ff */
[----:B------:R-:W-:Y:S02]  /*0590*/  IMAD R11, R9, R2, R11 ;  /* 0x00000002090b7224 */ /* 0x000fe400078e020b */
[----:B------:R-:W-:-:S03]  /*05a0*/  IMAD.HI.U32 R12, R13, R15, RZ ;  /* 0x0000000f0d0c7227 */ /* 0x000fc600078e00ff */
[----:B------:R-:W-:Y:S01]  /*05b0*/  IADD3.X R10, PT, PT, RZ, ~R11, RZ, P0, !PT ;  /* 0x8000000bff0a7210 */ /* 0x000fe200007fe4ff */
[----:B------:R-:W-:-:S04]  /*05c0*/  HFMA2 R11, -RZ, RZ, 0, 0 ;  /* 0x00000000ff0b7431 */ /* 0x000fc800000001ff */
[----:B------:R-:W-:-:S04]  /*05d0*/  IMAD.WIDE.U32 R12, P0, R13, R10, R12 ;  /* 0x0000000a0d0c7225 */ /* 0x000fc8000780000c */
[C---:B------:R-:W-:Y:S02]  /*05e0*/  IMAD R14, R9.reuse, R10, RZ ;  /* 0x0000000a090e7224 */ /* 0x040fe400078e02ff */
[----:B------:R-:W-:-:S04]  /*05f0*/  IMAD.HI.U32 R13, P1, R9, R15, R12 ;  /* 0x0000000f090d7227 */ /* 0x000fc8000782000c */
[----:B------:R-:W-:Y:S01]  /*0600*/  IMAD.HI.U32 R10, R9, R10, RZ ;  /* 0x0000000a090a7227 */ /* 0x000fe200078e00ff */
[----:B------:R-:W-:-:S03]  /*0610*/  IADD3 R13, P2, PT, R14, R13, RZ ;  /* 0x0000000d0e0d7210 */ /* 0x000fc60007f5e0ff */
[----:B------:R-:W-:Y:S02]  /*0620*/  IMAD.X R9, R10, 0x1, R9, P0 ;  /* 0x000000010a097824 */ /* 0x000fe400000e0609 */
[----:B------:R-:W-:-:S03]  /*0630*/  IMAD.HI.U32 R10, R13, R5, RZ ;  /* 0x000000050d0a7227 */ /* 0x000fc600078e00ff */
[----:B------:R-:W-:Y:S01]  /*0640*/  IADD3.X R9, PT, PT, RZ, RZ, R9, P2, P1 ;  /* 0x000000ffff097210 */ /* 0x000fe200017e2409 */
[----:B------:R-:W-:-:S04]  /*0650*/  IMAD.WIDE.U32 R10, R13, R6, R10 ;  /* 0x000000060d0a7225 */ /* 0x000fc800078e000a */
[C---:B------:R-:W-:Y:S02]  /*0660*/  IMAD R13, R9.reuse, R6, RZ ;  /* 0x00000006090d7224 */ /* 0x040fe400078e02ff */
[----:B------:R-:W-:-:S04]  /*0670*/  IMAD.HI.U32 R10, P0, R9, R5, R10 ;  /* 0x00000005090a7227 */ /* 0x000fc8000780000a */
[----:B------:R-:W-:Y:S01]  /*0680*/  IMAD.HI.U32 R9, R9, R6, RZ ;  /* 0x0000000609097227 */ /* 0x000fe200078e00ff */
[----:B------:R-:W-:-:S03]  /*0690*/  IADD3 R13, P1, PT, R13, R10, RZ ;  /* 0x0000000a0d0d7210 */ /* 0x000fc60007f3e0ff */
[----:B------:R-:W-:Y:S02]  /*06a0*/  IMAD.X R9, RZ, RZ, R9, P0 ;  /* 0x000000ffff097224 */ /* 0x000fe400000e0609 */
[----:B------:R-:W-:-:S03]  /*06b0*/  IMAD.WIDE.U32 R10, R13, R2, RZ ;  /* 0x000000020d0a7225 */ /* 0x000fc600078e00ff */
[----:B------:R-:W-:Y:S01]  /*06c0*/  IADD3.X R9, PT, PT, RZ, R9, RZ, P1, !PT ;  /* 0x00000009ff097210 */ /* 0x000fe20000ffe4ff */
[----:B------:R-:W-:Y:S01]  /*06d0*/  IMAD R13, R13, R3, R11 ;  /* 0x000000030d0d7224 */ /* 0x000fe200078e020b */
[----:B------:R-:W-:-:S03]  /*06e0*/  IADD3 R5, P1, PT, -R10, R5, RZ ;  /* 0x000000050a057210 */ /* 0x000fc60007f3e1ff */
[-C--:B------:R-:W-:Y:S01]  /*06f0*/  IMAD R9, R9, R2.reuse, R13 ;  /* 0x0000000209097224 */ /* 0x080fe200078e020d */
[----:B------:R-:W-:-:S03]  /*0700*/  ISETP.GE.U32.AND P0, PT, R5, R2, PT ;  /* 0x000000020500720c */ /* 0x000fc60003f06070 */
[----:B------:R-:W-:Y:S01]  /*0710*/  IMAD.X R6, R6, 0x1, ~R9, P1 ;  /* 0x0000000106067824 */ /* 0x000fe200008e0e09 */
[----:B------:R-:W-:-:S04]  /*0720*/  IADD3 R9, P1, PT, R5, -R2, RZ ;  /* 0x8000000205097210 */ /* 0x000fc80007f3e0ff */
[CC--:B------:R-:W-:Y:S02]  /*0730*/  ISETP.GE.U32.AND.EX P0, PT, R6.reuse, R3.reuse, PT, P0 ;  /* 0x000000030600720c */ /* 0x0c0fe40003f06100 */
[----:B------:R-:W-:Y:S02]  /*0740*/  IADD3.X R10, PT, PT, R6, ~R3, RZ, P1, !PT ;  /* 0x80000003060a7210 */ /* 0x000fe40000ffe4ff */
[----:B------:R-:W-:Y:S02]  /*0750*/  SEL R9, R9, R5, P0 ;  /* 0x0000000509097207 */ /* 0x000fe40000000000 */
[----:B------:R-:W-:Y:S02]  /*0760*/  SEL R10, R10, R6, P0 ;  /* 0x000000060a0a7207 */ /* 0x000fe40000000000 */
[CC--:B------:R-:W-:Y:S02]  /*0770*/  ISETP.GE.U32.AND P0, PT, R9.reuse, R2.reuse, PT ;  /* 0x000000020900720c */ /* 0x0c0fe40003f06070 */
[----:B------:R-:W-:-:S02]  /*0780*/  IADD3 R5, P2, PT, R9, -R2, RZ ;  /* 0x8000000209057210 */ /* 0x000fc40007f5e0ff */
[----:B------:R-:W-:Y:S02]  /*0790*/  ISETP.GE.U32.AND.EX P0, PT, R10, R3, PT, P0 ;  /* 0x000000030a00720c */ /* 0x000fe40003f06100 */
[----:B------:R-:W-:Y:S01]  /*07a0*/  ISETP.NE.U32.AND P1, PT, R2, RZ, PT ;  /* 0x000000ff0200720c */ /* 0x000fe20003f25070 */
[----:B------:R-:W-:Y:S01]  /*07b0*/  IMAD.X R6, R10, 0x1, ~R3, P2 ;  /* 0x000000010a067824 */ /* 0x000fe200010e0e03 */
[----:B------:R-:W-:Y:S02]  /*07c0*/  SEL R2, R5, R9, P0 ;  /* 0x0000000905027207 */ /* 0x000fe40000000000 */
[----:B------:R-:W-:Y:S02]  /*07d0*/  MOV R9, 0x0 ;  /* 0x0000000000097802 */ /* 0x000fe40000000f00 */
[----:B------:R-:W-:Y:S02]  /*07e0*/  ISETP.NE.AND.EX P1, PT, R3, RZ, PT, P1 ;  /* 0x000000ff0300720c */ /* 0x000fe40003f25310 */
[----:B------:R-:W-:-:S02]  /*07f0*/  SEL R3, R6, R10, P0 ;  /* 0x0000000a06037207 */ /* 0x000fc40000000000 */
[----:B------:R-:W-:Y:S02]  /*0800*/  SEL R2, R2, 0xffffffff, P1 ;  /* 0xffffffff02027807 */ /* 0x000fe40000800000 */
[----:B------:R-:W-:Y:S01]  /*0810*/  SEL R3, R3, 0xffffffff, P1 ;  /* 0xffffffff03037807 */ /* 0x000fe20000800000 */
[----:B------:R-:W-:Y:S06]  /*0820*/  RET.REL.NODEC R8 `(_Z6expGPUPfS_S_mm) ;  /* 0xfffffff408f47950 */ /* 0x000fec0003c3ffff */
.L_x_90:
        /* <DEDUP_REMOVED lines=13> */
.L_x_97:


//--------------------- .nv.shared.reserved.0     --------------------------
	.section	.nv.shared.reserved.0,"aw",@nobits
	.weak		__nv_reservedSMEM_offset_0_alias
	.size		__nv_reservedSMEM_offset_0_alias, 0, 64
	.other		__nv_reservedSMEM_offset_0_alias,@"STO_CUDA_RESERVED_SHARED STV_DEFAULT"
__nv_reservedSMEM_offset_0_alias:
	.zero		0
	.zero		64


//--------------------- .nv.constant0._Z22init_beta_rough_kernelPKfPfii --------------------------
	.section	.nv.constant0._Z22init_beta_rough_kernelPKfPfii,"a",@progbits
	.sectionflags	@""
	.align	4
.nv.constant0._Z22init_beta_rough_kernelPKfPfii:
	.zero		920


//--------------------- .nv.constant0._Z26compute_theta_from_num_denPKfS0_fPfi --------------------------
	.section	.nv.constant0._Z26compute_theta_from_num_denPKfS0_fPfi,"a",@progbits
	.sectionflags	@""
	.align	4
.nv.constant0._Z26compute_theta_from_num_denPKfS0_fPfi:
	.zero		932


//--------------------- .nv.constant0._Z22compute_mom_componentsPKfS0_PfS1_ii --------------------------
	.section	.nv.constant0._Z22compute_mom_componentsPKfS0_PfS1_ii,"a",@progbits
	.sectionflags	@""
	.align	4
.nv.constant0._Z22compute_mom_componentsPKfS0_PfS1_ii:
	.zero		936


//--------------------- .nv.constant0._Z19compute_mu_from_etaPKfS0_Pfii --------------------------
	.section	.nv.constant0._Z19compute_mu_from_etaPKfS0_Pfii,"a",@progbits
	.sectionflags	@""
	.align	4
.nv.constant0._Z19compute_mu_from_etaPKfS0_Pfii:
	.zero		928


//--------------------- .nv.constant0._Z18compute_dispersionPKfS0_fPfi --------------------------
	.section	.nv.constant0._Z18compute_dispersionPKfS0_fPfi,"a",@progbits
	.sectionflags	@""
	.align	4
.nv.constant0._Z18compute_dispersionPKfS0_fPfi:
	.zero		932


//--------------------- .nv.constant0._Z21compute_row_variancesPKfS0_Pfii --------------------------
	.section	.nv.constant0._Z21compute_row_variancesPKfS0_Pfii,"a",@progbits
	.sectionflags	@""
	.align	4
.nv.constant0._Z21compute_row_variancesPKfS0_Pfii:
	.zero		928


//--------------------- .nv.constant0._Z17compute_row_meansPKfPfii --------------------------
	.section	.nv.constant0._Z17compute_row_meansPKfPfii,"a",@progbits
	.sectionflags	@""
	.align	4
.nv.constant0._Z17compute_row_meansPKfPfii:
	.zero		920


//--------------------- .nv.constant0._Z7final1DPfS_m --------------------------
	.section	.nv.constant0._Z7final1DPfS_m,"a",@progbits
	.sectionflags	@""
	.align	4
.nv.constant0._Z7final1DPfS_m:
	.zero		920


//--------------------- .nv.constant0._Z14elementWiseSubPfm --------------------------
	.section	.nv.constant0._Z14elementWiseSubPfm,"a",@progbits
	.sectionflags	@""
	.align	4
.nv.constant0._Z14elementWiseSubPfm:
	.zero		912


//--------------------- .nv.constant0._Z11elementWisePfS_m --------------------------
	.section	.nv.constant0._Z11elementWisePfS_m,"a",@progbits
	.sectionflags	@""
	.align	4
.nv.constant0._Z11elementWisePfS_m:
	.zero		920


//--------------------- .nv.constant0._Z9process2DPfS_S_S_ii --------------------------
	.section	.nv.constant0._Z9process2DPfS_S_S_ii,"a",@progbits
	.sectionflags	@""
	.align	4
.nv.constant0._Z9process2DPfS_S_S_ii:
	.zero		936


//--------------------- .nv.constant0._Z6expGPUPfS_S_mm --------------------------
	.section	.nv.constant0._Z6expGPUPfS_S_mm,"a",@progbits
	.sectionflags	@""
	.align	4
.nv.constant0._Z6expGPUPfS_S_mm:
	.zero		936


//--------------------- SYMBOLS --------------------------

	.type		.nv.reservedSmem.offset0,@object
	.size		.nv.reservedSmem.offset0,0x4
